// auto-generated by cutlass_sweep.conv — config: {"arch": "sm_100", "cluster_m": 2, "cluster_n": 1, "conv_kind": "fprop", "dtype": "bf16", "ndim": 2, "tile_k": 64, "tile_m": 128, "tile_n": 64}
#include "cutlass/cutlass.h"
#include "cute/tensor.hpp"
#include "cutlass/kernel_hardware_info.hpp"
#include "cutlass/conv/convolution.h"
#include "cutlass/conv/dispatch_policy.hpp"
#include "cutlass/conv/collective/collective_builder.hpp"
#include "cutlass/conv/kernel/conv_universal.hpp"
#include "cutlass/conv/device/conv_universal_adapter.hpp"
#include "cutlass/epilogue/collective/collective_builder.hpp"

using namespace cute;
using Elem = cutlass::bfloat16_t;
using Acc  = float;
using LayoutAB = cutlass::layout::TensorNHWC;
using LayoutC  = cutlass::layout::TensorNHWC;
constexpr auto ConvOp = cutlass::conv::Operator::kFprop;
using TileShape    = Shape<_128, _64, Shape<_64>>;
using ClusterShape = Shape<_2, _1, _1>;

using CollectiveEpilogue = typename cutlass::epilogue::collective::CollectiveBuilder<
    cutlass::arch::Sm100, cutlass::arch::OpClassTensorOp,
    TileShape, ClusterShape,
    cutlass::epilogue::collective::EpilogueTileAuto,
    Acc, Acc,
    Elem, LayoutC, 128 / cutlass::sizeof_bits<Elem>::value,
    Elem, LayoutC, 128 / cutlass::sizeof_bits<Elem>::value,
    cutlass::epilogue::collective::EpilogueScheduleAuto
  >::CollectiveOp;

using CollectiveMainloop = typename cutlass::conv::collective::CollectiveBuilder<
    cutlass::arch::Sm100, cutlass::arch::OpClassTensorOp, ConvOp,
    Elem, LayoutAB, 128 / cutlass::sizeof_bits<Elem>::value,
    Elem, LayoutAB, 128 / cutlass::sizeof_bits<Elem>::value,
    Acc,
    TileShape, ClusterShape,
    cutlass::conv::collective::StageCountAutoCarveout<
        static_cast<int>(sizeof(typename CollectiveEpilogue::SharedStorage))>,
    cutlass::conv::collective::KernelScheduleAuto
  >::CollectiveOp;

using ProblemShape = cutlass::conv::ConvProblemShape<
    ConvOp, CollectiveMainloop::DispatchPolicy::NumSpatialDimensions>;
using ConvKernel = cutlass::conv::kernel::ConvUniversal<
    ProblemShape, CollectiveMainloop, CollectiveEpilogue>;
using Conv = cutlass::conv::device::ConvUniversalAdapter<ConvKernel>;

auto* _anchor = &cutlass::device_kernel<ConvKernel>;


// ===== COMPILED SASS (sm_100a) =====

	.target	sm_100a

	.elftype	@"ET_EXEC"


//--------------------- .note.nv.tkinfo           --------------------------
	.section	.note.nv.tkinfo,"",@"SHT_NOTE"
	.sectionflags	@"SHF_NOTE_NV_TKINFO"
	.tkinfo
        /*0018*/ 	.word	0x00000002
        /*0030*/ 	.string	""
        /*0030*/ 	.string	"ptxas"
        /*0030*/ 	.string	"Cuda compilation tools, release 13.0, V13.0.88"
        /*0030*/ 	.string	"Build cuda_13.0.r13.0/compiler.36424714_0"
        /*0030*/ 	.string	"-arch sm_100a -m 64 "



//--------------------- .note.nv.cuinfo           --------------------------
	.section	.note.nv.cuinfo,"",@"SHT_NOTE"
	.sectionflags	@"SHF_NOTE_NV_CUINFO"
        /*0018*/ 	.short	0x0002
        /*001a*/ 	.short	0x0064
        /*001c*/ 	.short	0x0082
	.zero		2


//--------------------- .nv.info                  --------------------------
	.section	.nv.info,"",@"SHT_CUDA_INFO"
	.align	4


	//----- nvinfo : EIATTR_REGCOUNT
	.align		4
        /*0000*/ 	.byte	0x04, 0x2f
        /*0002*/ 	.short	(.L_19 - .L_18)
	.align		4
.L_18:
        /*0004*/ 	.word	index@(_ZN7cutlass13device_kernelINS_4conv6kernel13ConvUniversalINS1_16ConvProblemShapeILNS1_8OperatorE0ELi2EEENS1_10collective14CollectiveConvINS1_47MainloopSm100TmaUmmaWarpSpecializedImplicitGemmILS5_0ELi17ELi2ELi1ELi2EN4cute5tupleIJNSA_1CILi2EEENSC_ILi1EEESE_EEEEENSB_IJNSC_ILi128EEENSC_ILi64EEENSB_IJSI_EEEEEENS_10bfloat16_tESL_NSA_8TiledMMAINSA_8MMA_AtomIJNSA_26SM100_MMA_F16BF16_2x1SM_SSISL_SL_fLi128ELi64ELNSA_4UMMA5MajorE0ELSQ_0ELNSP_7ScaleInE0ELSR_0EEEEEENSA_6LayoutINSB_IJSE_SE_SE_EEENSB_IJNSC_ILi0EEESW_SW_EEEEENSB_IJNSA_10UnderscoreESZ_SZ_EEEEENS7_6detail27Sm100ImplicitGemmTileTraitsINSA_25SM100_TMA_2SM_LOAD_IM2COLENSA_14ComposedLayoutINSA_7SwizzleILi3ELi4ELi3EEENSA_18smem_ptr_flag_bitsILi16EEENSU_INSB_IJNSC_ILi8EEESI_EEENSB_IJSI_SE_EEEEEEEvEENS13_INSA_18SM100_TMA_2SM_LOADES1E_vEEEENS_8epilogue10collective18CollectiveEpilogueINS1J_23Sm100TmaWarpSpecializedILi3ELi2ELi16ELb1ELb0EEEJNSB_IJSI_SI_SJ_EEENSB_IJNSU_ISI_SE_EENSU_INSB_IJNSC_ILi16EEESD_EEENSB_IJSE_NSC_ILi32EEEEEEEEEEESL_NSB_IJNSB_IJlllEEESE_SW_EEESL_S1X_NS1J_6fusion15FusionCallbacksIS1N_NS1Y_17LinearCombinationISL_fSL_fLNS_15FloatRoundStyleE2EEES1O_S1V_JEEENSA_5SM1004TMEM4LOAD26SM100_TMEM_LOAD_32dp32b16xENSA_20SM90_TMA_LOAD_IM2COLENS15_INS16_ILi1ELi4ELi3EEES19_NSU_INSB_IJS1A_S1Q_EEENSB_IJS1Q_SE_EEEEEEENSA_39AutoVectorizingCopyWithAssumedAlignmentILi128EEENSA_21SM90_TMA_STORE_IM2COLES2D_S2F_S2F_EEEvvEEEEvNT_6ParamsE)
        /*0008*/ 	.word	0x00000047


	//----- nvinfo : EIATTR_FRAME_SIZE
	.align		4
.L_19:
        /*000c*/ 	.byte	0x04, 0x11
        /*000e*/ 	.short	(.L_21 - .L_20)
	.align		4
.L_20:
        /*0010*/ 	.word	index@($__internal_2_$__cuda_sm10x_tcgen05_guardrail_trap_unallocated_columns_being_dealloced)
        /*0014*/ 	.word	0x00000008


	//----- nvinfo : EIATTR_FRAME_SIZE
	.align		4
.L_21:
        /*0018*/ 	.byte	0x04, 0x11
        /*001a*/ 	.short	(.L_23 - .L_22)
	.align		4
.L_22:
        /*001c*/ 	.word	index@($__internal_1_$__cuda_sm10x_tcgen05_guardrail_trap_phase_invalid_during_alloc)
        /*0020*/ 	.word	0x00000008


	//----- nvinfo : EIATTR_FRAME_SIZE
	.align		4
.L_23:
        /*0024*/ 	.byte	0x04, 0x11
        /*0026*/ 	.short	(.L_25 - .L_24)
	.align		4
.L_24:
        /*0028*/ 	.word	index@($__internal_0_$__cuda_sm10x_tcgen05_guardrail_trap_col_being_dealloced_not_returned_by_alloc)
        /*002c*/ 	.word	0x00000008


	//----- nvinfo : EIATTR_FRAME_SIZE
	.align		4
.L_25:
        /*0030*/ 	.byte	0x04, 0x11
        /*0032*/ 	.short	(.L_27 - .L_26)
	.align		4
.L_26:
        /*0034*/ 	.word	index@(_ZN7cutlass13device_kernelINS_4conv6kernel13ConvUniversalINS1_16ConvProblemShapeILNS1_8OperatorE0ELi2EEENS1_10collective14CollectiveConvINS1_47MainloopSm100TmaUmmaWarpSpecializedImplicitGemmILS5_0ELi17ELi2ELi1ELi2EN4cute5tupleIJNSA_1CILi2EEENSC_ILi1EEESE_EEEEENSB_IJNSC_ILi128EEENSC_ILi64EEENSB_IJSI_EEEEEENS_10bfloat16_tESL_NSA_8TiledMMAINSA_8MMA_AtomIJNSA_26SM100_MMA_F16BF16_2x1SM_SSISL_SL_fLi128ELi64ELNSA_4UMMA5MajorE0ELSQ_0ELNSP_7ScaleInE0ELSR_0EEEEEENSA_6LayoutINSB_IJSE_SE_SE_EEENSB_IJNSC_ILi0EEESW_SW_EEEEENSB_IJNSA_10UnderscoreESZ_SZ_EEEEENS7_6detail27Sm100ImplicitGemmTileTraitsINSA_25SM100_TMA_2SM_LOAD_IM2COLENSA_14ComposedLayoutINSA_7SwizzleILi3ELi4ELi3EEENSA_18smem_ptr_flag_bitsILi16EEENSU_INSB_IJNSC_ILi8EEESI_EEENSB_IJSI_SE_EEEEEEEvEENS13_INSA_18SM100_TMA_2SM_LOADES1E_vEEEENS_8epilogue10collective18CollectiveEpilogueINS1J_23Sm100TmaWarpSpecializedILi3ELi2ELi16ELb1ELb0EEEJNSB_IJSI_SI_SJ_EEENSB_IJNSU_ISI_SE_EENSU_INSB_IJNSC_ILi16EEESD_EEENSB_IJSE_NSC_ILi32EEEEEEEEEEESL_NSB_IJNSB_IJlllEEESE_SW_EEESL_S1X_NS1J_6fusion15FusionCallbacksIS1N_NS1Y_17LinearCombinationISL_fSL_fLNS_15FloatRoundStyleE2EEES1O_S1V_JEEENSA_5SM1004TMEM4LOAD26SM100_TMEM_LOAD_32dp32b16xENSA_20SM90_TMA_LOAD_IM2COLENS15_INS16_ILi1ELi4ELi3EEES19_NSU_INSB_IJS1A_S1Q_EEENSB_IJS1Q_SE_EEEEEEENSA_39AutoVectorizingCopyWithAssumedAlignmentILi128EEENSA_21SM90_TMA_STORE_IM2COLES2D_S2F_S2F_EEEvvEEEEvNT_6ParamsE)
        /*0038*/ 	.word	0x00000008


	//----- nvinfo : EIATTR_MIN_STACK_SIZE
	.align		4
.L_27:
        /*003c*/ 	.byte	0x04, 0x12
        /*003e*/ 	.short	(.L_29 - .L_28)
	.align		4
.L_28:
        /*0040*/ 	.word	index@(_ZN7cutlass13device_kernelINS_4conv6kernel13ConvUniversalINS1_16ConvProblemShapeILNS1_8OperatorE0ELi2EEENS1_10collective14CollectiveConvINS1_47MainloopSm100TmaUmmaWarpSpecializedImplicitGemmILS5_0ELi17ELi2ELi1ELi2EN4cute5tupleIJNSA_1CILi2EEENSC_ILi1EEESE_EEEEENSB_IJNSC_ILi128EEENSC_ILi64EEENSB_IJSI_EEEEEENS_10bfloat16_tESL_NSA_8TiledMMAINSA_8MMA_AtomIJNSA_26SM100_MMA_F16BF16_2x1SM_SSISL_SL_fLi128ELi64ELNSA_4UMMA5MajorE0ELSQ_0ELNSP_7ScaleInE0ELSR_0EEEEEENSA_6LayoutINSB_IJSE_SE_SE_EEENSB_IJNSC_ILi0EEESW_SW_EEEEENSB_IJNSA_10UnderscoreESZ_SZ_EEEEENS7_6detail27Sm100ImplicitGemmTileTraitsINSA_25SM100_TMA_2SM_LOAD_IM2COLENSA_14ComposedLayoutINSA_7SwizzleILi3ELi4ELi3EEENSA_18smem_ptr_flag_bitsILi16EEENSU_INSB_IJNSC_ILi8EEESI_EEENSB_IJSI_SE_EEEEEEEvEENS13_INSA_18SM100_TMA_2SM_LOADES1E_vEEEENS_8epilogue10collective18CollectiveEpilogueINS1J_23Sm100TmaWarpSpecializedILi3ELi2ELi16ELb1ELb0EEEJNSB_IJSI_SI_SJ_EEENSB_IJNSU_ISI_SE_EENSU_INSB_IJNSC_ILi16EEESD_EEENSB_IJSE_NSC_ILi32EEEEEEEEEEESL_NSB_IJNSB_IJlllEEESE_SW_EEESL_S1X_NS1J_6fusion15FusionCallbacksIS1N_NS1Y_17LinearCombinationISL_fSL_fLNS_15FloatRoundStyleE2EEES1O_S1V_JEEENSA_5SM1004TMEM4LOAD26SM100_TMEM_LOAD_32dp32b16xENSA_20SM90_TMA_LOAD_IM2COLENS15_INS16_ILi1ELi4ELi3EEES19_NSU_INSB_IJS1A_S1Q_EEENSB_IJS1Q_SE_EEEEEEENSA_39AutoVectorizingCopyWithAssumedAlignmentILi128EEENSA_21SM90_TMA_STORE_IM2COLES2D_S2F_S2F_EEEvvEEEEvNT_6ParamsE)
        /*0044*/ 	.word	0x00000008
.L_29:


//--------------------- .nv.compat                --------------------------
	.section	.nv.compat,"",@"SHT_CUDA_COMPAT_INFO"
	.align	4
        /*0000*/ 	.byte	0x02, 0x09, 0x01, 0x00, 0x02, 0x02, 0x02, 0x00, 0x02, 0x05, 0x05, 0x00, 0x03, 0x07, 0x01, 0x01
        /*0010*/ 	.byte	0x02, 0x03, 0x01, 0x00, 0x02, 0x06, 0x01, 0x00, 0x04, 0x0b, 0x08, 0x00, 0x09, 0x00, 0x00, 0x00
        /*0020*/ 	.byte	0x00, 0x00, 0x00, 0x00


//--------------------- .nv.info._ZN7cutlass13device_kernelINS_4conv6kernel13ConvUniversalINS1_16ConvProblemShapeILNS1_8OperatorE0ELi2EEENS1_10collective14CollectiveConvINS1_47MainloopSm100TmaUmmaWarpSpecializedImplicitGemmILS5_0ELi17ELi2ELi1ELi2EN4cute5tupleIJNSA_1CILi2EEENSC_ILi1EEESE_EEEEENSB_IJNSC_ILi128EEENSC_ILi64EEENSB_IJSI_EEEEEENS_10bfloat16_tESL_NSA_8TiledMMAINSA_8MMA_AtomIJNSA_26SM100_MMA_F16BF16_2x1SM_SSISL_SL_fLi128ELi64ELNSA_4UMMA5MajorE0ELSQ_0ELNSP_7ScaleInE0ELSR_0EEEEEENSA_6LayoutINSB_IJSE_SE_SE_EEENSB_IJNSC_ILi0EEESW_SW_EEEEENSB_IJNSA_10UnderscoreESZ_SZ_EEEEENS7_6detail27Sm100ImplicitGemmTileTraitsINSA_25SM100_TMA_2SM_LOAD_IM2COLENSA_14ComposedLayoutINSA_7SwizzleILi3ELi4ELi3EEENSA_18smem_ptr_flag_bitsILi16EEENSU_INSB_IJNSC_ILi8EEESI_EEENSB_IJSI_SE_EEEEEEEvEENS13_INSA_18SM100_TMA_2SM_LOADES1E_vEEEENS_8epilogue10collective18CollectiveEpilogueINS1J_23Sm100TmaWarpSpecializedILi3ELi2ELi16ELb1ELb0EEEJNSB_IJSI_SI_SJ_EEENSB_IJNSU_ISI_SE_EENSU_INSB_IJNSC_ILi16EEESD_EEENSB_IJSE_NSC_ILi32EEEEEEEEEEESL_NSB_IJNSB_IJlllEEESE_SW_EEESL_S1X_NS1J_6fusion15FusionCallbacksIS1N_NS1Y_17LinearCombinationISL_fSL_fLNS_15FloatRoundStyleE2EEES1O_S1V_JEEENSA_5SM1004TMEM4LOAD26SM100_TMEM_LOAD_32dp32b16xENSA_20SM90_TMA_LOAD_IM2COLENS15_INS16_ILi1ELi4ELi3EEES19_NSU_INSB_IJS1A_S1Q_EEENSB_IJS1Q_SE_EEEEEEENSA_39AutoVectorizingCopyWithAssumedAlignmentILi128EEENSA_21SM90_TMA_STORE_IM2COLES2D_S2F_S2F_EEEvvEEEEvNT_6ParamsE --------------------------
	.section	.nv.info._ZN7cutlass13device_kernelINS_4conv6kernel13ConvUniversalINS1_16ConvProblemShapeILNS1_8OperatorE0ELi2EEENS1_10collective14CollectiveConvINS1_47MainloopSm100TmaUmmaWarpSpecializedImplicitGemmILS5_0ELi17ELi2ELi1ELi2EN4cute5tupleIJNSA_1CILi2EEENSC_ILi1EEESE_EEEEENSB_IJNSC_ILi128EEENSC_ILi64EEENSB_IJSI_EEEEEENS_10bfloat16_tESL_NSA_8TiledMMAINSA_8MMA_AtomIJNSA_26SM100_MMA_F16BF16_2x1SM_SSISL_SL_fLi128ELi64ELNSA_4UMMA5MajorE0ELSQ_0ELNSP_7ScaleInE0ELSR_0EEEEEENSA_6LayoutINSB_IJSE_SE_SE_EEENSB_IJNSC_ILi0EEESW_SW_EEEEENSB_IJNSA_10UnderscoreESZ_SZ_EEEEENS7_6detail27Sm100ImplicitGemmTileTraitsINSA_25SM100_TMA_2SM_LOAD_IM2COLENSA_14ComposedLayoutINSA_7SwizzleILi3ELi4ELi3EEENSA_18smem_ptr_flag_bitsILi16EEENSU_INSB_IJNSC_ILi8EEESI_EEENSB_IJSI_SE_EEEEEEEvEENS13_INSA_18SM100_TMA_2SM_LOADES1E_vEEEENS_8epilogue10collective18CollectiveEpilogueINS1J_23Sm100TmaWarpSpecializedILi3ELi2ELi16ELb1ELb0EEEJNSB_IJSI_SI_SJ_EEENSB_IJNSU_ISI_SE_EENSU_INSB_IJNSC_ILi16EEESD_EEENSB_IJSE_NSC_ILi32EEEEEEEEEEESL_NSB_IJNSB_IJlllEEESE_SW_EEESL_S1X_NS1J_6fusion15FusionCallbacksIS1N_NS1Y_17LinearCombinationISL_fSL_fLNS_15FloatRoundStyleE2EEES1O_S1V_JEEENSA_5SM1004TMEM4LOAD26SM100_TMEM_LOAD_32dp32b16xENSA_20SM90_TMA_LOAD_IM2COLENS15_INS16_ILi1ELi4ELi3EEES19_NSU_INSB_IJS1A_S1Q_EEENSB_IJS1Q_SE_EEEEEEENSA_39AutoVectorizingCopyWithAssumedAlignmentILi128EEENSA_21SM90_TMA_STORE_IM2COLES2D_S2F_S2F_EEEvvEEEEvNT_6ParamsE,"",@"SHT_CUDA_INFO"
	.sectionflags	@""
	.align	4


	//----- nvinfo : EIATTR_CUDA_API_VERSION
	.align		4
        /*0000*/ 	.byte	0x04, 0x37
        /*0002*/ 	.short	(.L_31 - .L_30)
.L_30:
        /*0004*/ 	.word	0x00000082


	//----- nvinfo : EIATTR_KPARAM_INFO
	.align		4
.L_31:
        /*0008*/ 	.byte	0x04, 0x17
        /*000a*/ 	.short	(.L_33 - .L_32)
.L_32:
        /*000c*/ 	.word	0x00000000
        /*0010*/ 	.short	0x0000
        /*0012*/ 	.short	0x0000
        /*0014*/ 	.byte	0x00, 0xf0, 0x01, 0x20


	//----- nvinfo : EIATTR_AT_ENTRY_FRAGMENTS
	.align		4
.L_33:
        /*0018*/ 	.byte	0x04, 0x4f
        /*001a*/ 	.short	(.L_35 - .L_34)


	//   ....[0]....
.L_34:
        /*001c*/ 	.word	0x00000007


	//----- nvinfo : EIATTR_RESERVED_SMEM_USED
	.align		4
.L_35:
        /*0020*/ 	.byte	0x01, 0x41
	.zero		2


	//----- nvinfo : EIATTR_SPARSE_MMA_MASK
	.align		4
        /*0024*/ 	.byte	0x03, 0x50
        /*0026*/ 	.short	0x0000


	//----- nvinfo : EIATTR_TCGEN05_2CTA_USED
	.align		4
        /*0028*/ 	.byte	0x01, 0x52
	.zero		2


	//----- nvinfo : EIATTR_MAXREG_COUNT
	.align		4
        /*002c*/ 	.byte	0x03, 0x1b
        /*002e*/ 	.short	0x00ff


	//----- nvinfo : EIATTR_NUM_BARRIERS
	.align		4
        /*0030*/ 	.byte	0x02, 0x4c
        /*0032*/ 	.byte	0x07
	.zero		1


	//----- nvinfo : EIATTR_EXTERNS
	.align		4
        /*0034*/ 	.byte	0x04, 0x0f
        /*0036*/ 	.short	(.L_37 - .L_36)


	//   ....[0]....
	.align		4
.L_36:
        /*0038*/ 	.word	index@(__assertfail)


	//----- nvinfo : EIATTR_MERCURY_ISA_VERSION
	.align		4
.L_37:
        /*003c*/ 	.byte	0x03, 0x5f
        /*003e*/ 	.short	0x0101


	//----- nvinfo : EIATTR_INT_WARP_WIDE_INSTR_OFFSETS
	.align		4
        /*0040*/ 	.byte	0x04, 0x31
        /*0042*/ 	.short	(.L_39 - .L_38)


	//   ....[0]....
.L_38:
        /*0044*/ 	.word	0x00000e00


	//   ....[1]....
        /*0048*/ 	.word	0x00000eb0


	//   ....[2]....
        /*004c*/ 	.word	0x00004b80


	//   ....[3]....
        /*0050*/ 	.word	0x00004ba0


	//   ....[4]....
        /*0054*/ 	.word	0x00004bd0


	//   ....[5]....
        /*0058*/ 	.word	0x00005830


	//   ....[6]....
        /*005c*/ 	.word	0x00005990


	//   ....[7]....
        /*0060*/ 	.word	0x00005a30


	//   ....[8]....
        /*0064*/ 	.word	0x00005b60


	//   ....[9]....
        /*0068*/ 	.word	0x00005ca0


	//   ....[10]....
        /*006c*/ 	.word	0x00005d20


	//----- nvinfo : EIATTR_COOP_GROUP_MASK_REGIDS
	.align		4
.L_39:
        /*0070*/ 	.byte	0x04, 0x29
        /*0072*/ 	.short	(.L_41 - .L_40)


	//   ....[0]....
.L_40:
        /*0074*/ 	.word	0xffffffff


	//   ....[1]....
        /*0078*/ 	.word	0xffffffff


	//   ....[2]....
        /*007c*/ 	.word	0xffffffff


	//   ....[3]....
        /*0080*/ 	.word	0xffffffff


	//   ....[4]....
        /*0084*/ 	.word	0xffffffff


	//   ....[5]....
        /*0088*/ 	.word	0xffffffff


	//   ....[6]....
        /*008c*/ 	.word	0xffffffff


	//   ....[7]....
        /*0090*/ 	.word	0xffffffff


	//   ....[8]....
        /*0094*/ 	.word	0xffffffff


	//   ....[9]....
        /*0098*/ 	.word	0xffffffff


	//   ....[10]....
        /*009c*/ 	.word	0xffffffff


	//   ....[11]....
        /*00a0*/ 	.word	0xffffffff


	//   ....[12]....
        /*00a4*/ 	.word	0xffffffff


	//----- nvinfo : EIATTR_COOP_GROUP_INSTR_OFFSETS
	.align		4
.L_41:
        /*00a8*/ 	.byte	0x04, 0x28
        /*00aa*/ 	.short	(.L_43 - .L_42)


	//   ....[0]....
.L_42:
        /*00ac*/ 	.word	0x000000d0


	//   ....[1]....
        /*00b0*/ 	.word	0x00000540


	//   ....[2]....
        /*00b4*/ 	.word	0x000008b0


	//   ....[3]....
        /*00b8*/ 	.word	0x00000a30


	//   ....[4]....
        /*00bc*/ 	.word	0x00000b30


	//   ....[5]....
        /*00c0*/ 	.word	0x00000c80


	//   ....[6]....
        /*00c4*/ 	.word	0x00000f20


	//   ....[7]....
        /*00c8*/ 	.word	0x000025e0


	//   ....[8]....
        /*00cc*/ 	.word	0x00003a50


	//   ....[9]....
        /*00d0*/ 	.word	0x00003f20


	//   ....[10]....
        /*00d4*/ 	.word	0x00003f50


	//   ....[11]....
        /*00d8*/ 	.word	0x00004a90


	//   ....[12]....
        /*00dc*/ 	.word	0x00004ca0


	//----- nvinfo : EIATTR_VRC_CTA_INIT_COUNT
	.align		4
.L_43:
        /*00e0*/ 	.byte	0x02, 0x4a
        /*00e2*/ 	.byte	0x80
	.zero		1


	//----- nvinfo : EIATTR_SYSCALL_OFFSETS
	.align		4
        /*00e4*/ 	.byte	0x04, 0x46
        /*00e6*/ 	.short	(.L_45 - .L_44)


	//   ....[0]....
.L_44:
        /*00e8*/ 	.word	0x000069a0


	//   ....[1]....
        /*00ec*/ 	.word	0x00006a90


	//   ....[2]....
        /*00f0*/ 	.word	0x000073e0


	//   ....[3]....
        /*00f4*/ 	.word	0x00007da0


	//----- nvinfo : EIATTR_MBARRIER_INSTR_OFFSETS
	.align		4
.L_45:
        /*00f8*/ 	.byte	0x04, 0x39
        /*00fa*/ 	.short	(.L_47 - .L_46)


	//   ....[0]....
.L_46:
        /*00fc*/ 	.word	0x00000670
        /*0100*/ 	.word	0x000000ff
        /*0104*/ 	.word	0x00000000
        /*0108*/ 	.short	0x0100
        /*010a*/ 	.byte	0x04
	.zero		1


	//   ....[1]....
        /*010c*/ 	.word	0x00000680
        /*0110*/ 	.word	0x000000ff
        /*0114*/ 	.word	0x00000088
        /*0118*/ 	.short	0x0100
        /*011a*/ 	.byte	0x04
	.zero		1


	//   ....[2]....
        /*011c*/ 	.word	0x00000690
        /*0120*/ 	.word	0x000000ff
        /*0124*/ 	.word	0x00000008
        /*0128*/ 	.short	0x0100
        /*012a*/ 	.byte	0x04
	.zero		1


	//   ....[3]....
        /*012c*/ 	.word	0x000006a0
        /*0130*/ 	.word	0x000000ff
        /*0134*/ 	.word	0x00000090
        /*0138*/ 	.short	0x0100
        /*013a*/ 	.byte	0x04
	.zero		1


	//   ....[4]....
        /*013c*/ 	.word	0x000006b0
        /*0140*/ 	.word	0x000000ff
        /*0144*/ 	.word	0x00000010
        /*0148*/ 	.short	0x0100
        /*014a*/ 	.byte	0x04
	.zero		1


	//   ....[5]....
        /*014c*/ 	.word	0x000006c0
        /*0150*/ 	.word	0x000000ff
        /*0154*/ 	.word	0x00000098
        /*0158*/ 	.short	0x0100
        /*015a*/ 	.byte	0x04
	.zero		1


	//   ....[6]....
        /*015c*/ 	.word	0x000006d0
        /*0160*/ 	.word	0x000000ff
        /*0164*/ 	.word	0x00000018
        /*0168*/ 	.short	0x0100
        /*016a*/ 	.byte	0x04
	.zero		1


	//   ....[7]....
        /*016c*/ 	.word	0x000006e0
        /*0170*/ 	.word	0x000000ff
        /*0174*/ 	.word	0x000000a0
        /*0178*/ 	.short	0x0100
        /*017a*/ 	.byte	0x04
	.zero		1


	//   ....[8]....
        /*017c*/ 	.word	0x000006f0
        /*0180*/ 	.word	0x000000ff
        /*0184*/ 	.word	0x00000020
        /*0188*/ 	.short	0x0100
        /*018a*/ 	.byte	0x04
	.zero		1


	//   ....[9]....
        /*018c*/ 	.word	0x00000700
        /*0190*/ 	.word	0x000000ff
        /*0194*/ 	.word	0x000000a8
        /*0198*/ 	.short	0x0100
        /*019a*/ 	.byte	0x04
	.zero		1


	//   ....[10]....
        /*019c*/ 	.word	0x00000710
        /*01a0*/ 	.word	0x000000ff
        /*01a4*/ 	.word	0x00000028
        /*01a8*/ 	.short	0x0100
        /*01aa*/ 	.byte	0x04
	.zero		1


	//   ....[11]....
        /*01ac*/ 	.word	0x00000720
        /*01b0*/ 	.word	0x000000ff
        /*01b4*/ 	.word	0x000000b0
        /*01b8*/ 	.short	0x0100
        /*01ba*/ 	.byte	0x04
	.zero		1


	//   ....[12]....
        /*01bc*/ 	.word	0x00000730
        /*01c0*/ 	.word	0x000000ff
        /*01c4*/ 	.word	0x00000030
        /*01c8*/ 	.short	0x0100
        /*01ca*/ 	.byte	0x04
	.zero		1


	//   ....[13]....
        /*01cc*/ 	.word	0x00000740
        /*01d0*/ 	.word	0x000000ff
        /*01d4*/ 	.word	0x000000b8
        /*01d8*/ 	.short	0x0100
        /*01da*/ 	.byte	0x04
	.zero		1


	//   ....[14]....
        /*01dc*/ 	.word	0x00000750
        /*01e0*/ 	.word	0x000000ff
        /*01e4*/ 	.word	0x00000038
        /*01e8*/ 	.short	0x0100
        /*01ea*/ 	.byte	0x04
	.zero		1


	//   ....[15]....
        /*01ec*/ 	.word	0x00000760
        /*01f0*/ 	.word	0x000000ff
        /*01f4*/ 	.word	0x000000c0
        /*01f8*/ 	.short	0x0100
        /*01fa*/ 	.byte	0x04
	.zero		1


	//   ....[16]....
        /*01fc*/ 	.word	0x00000770
        /*0200*/ 	.word	0x000000ff
        /*0204*/ 	.word	0x00000040
        /*0208*/ 	.short	0x0100
        /*020a*/ 	.byte	0x04
	.zero		1


	//   ....[17]....
        /*020c*/ 	.word	0x00000780
        /*0210*/ 	.word	0x000000ff
        /*0214*/ 	.word	0x000000c8
        /*0218*/ 	.short	0x0100
        /*021a*/ 	.byte	0x04
	.zero		1


	//   ....[18]....
        /*021c*/ 	.word	0x00000790
        /*0220*/ 	.word	0x000000ff
        /*0224*/ 	.word	0x00000048
        /*0228*/ 	.short	0x0100
        /*022a*/ 	.byte	0x04
	.zero		1


	//   ....[19]....
        /*022c*/ 	.word	0x000007a0
        /*0230*/ 	.word	0x000000ff
        /*0234*/ 	.word	0x000000d0
        /*0238*/ 	.short	0x0100
        /*023a*/ 	.byte	0x04
	.zero		1


	//   ....[20]....
        /*023c*/ 	.word	0x000007b0
        /*0240*/ 	.word	0x000000ff
        /*0244*/ 	.word	0x00000050
        /*0248*/ 	.short	0x0100
        /*024a*/ 	.byte	0x04
	.zero		1


	//   ....[21]....
        /*024c*/ 	.word	0x000007c0
        /*0250*/ 	.word	0x000000ff
        /*0254*/ 	.word	0x000000d8
        /*0258*/ 	.short	0x0100
        /*025a*/ 	.byte	0x04
	.zero		1


	//   ....[22]....
        /*025c*/ 	.word	0x000007d0
        /*0260*/ 	.word	0x000000ff
        /*0264*/ 	.word	0x00000058
        /*0268*/ 	.short	0x0100
        /*026a*/ 	.byte	0x04
	.zero		1


	//   ....[23]....
        /*026c*/ 	.word	0x000007e0
        /*0270*/ 	.word	0x000000ff
        /*0274*/ 	.word	0x000000e0
        /*0278*/ 	.short	0x0100
        /*027a*/ 	.byte	0x04
	.zero		1


	//   ....[24]....
        /*027c*/ 	.word	0x000007f0
        /*0280*/ 	.word	0x000000ff
        /*0284*/ 	.word	0x00000060
        /*0288*/ 	.short	0x0100
        /*028a*/ 	.byte	0x04
	.zero		1


	//   ....[25]....
        /*028c*/ 	.word	0x00000800
        /*0290*/ 	.word	0x000000ff
        /*0294*/ 	.word	0x000000e8
        /*0298*/ 	.short	0x0100
        /*029a*/ 	.byte	0x04
	.zero		1


	//   ....[26]....
        /*029c*/ 	.word	0x00000810
        /*02a0*/ 	.word	0x000000ff
        /*02a4*/ 	.word	0x00000068
        /*02a8*/ 	.short	0x0100
        /*02aa*/ 	.byte	0x04
	.zero		1


	//   ....[27]....
        /*02ac*/ 	.word	0x00000820
        /*02b0*/ 	.word	0x000000ff
        /*02b4*/ 	.word	0x000000f0
        /*02b8*/ 	.short	0x0100
        /*02ba*/ 	.byte	0x04
	.zero		1


	//   ....[28]....
        /*02bc*/ 	.word	0x00000830
        /*02c0*/ 	.word	0x000000ff
        /*02c4*/ 	.word	0x00000070
        /*02c8*/ 	.short	0x0100
        /*02ca*/ 	.byte	0x04
	.zero		1


	//   ....[29]....
        /*02cc*/ 	.word	0x00000840
        /*02d0*/ 	.word	0x000000ff
        /*02d4*/ 	.word	0x000000f8
        /*02d8*/ 	.short	0x0100
        /*02da*/ 	.byte	0x04
	.zero		1


	//   ....[30]....
        /*02dc*/ 	.word	0x00000850
        /*02e0*/ 	.word	0x000000ff
        /*02e4*/ 	.word	0x00000078
        /*02e8*/ 	.short	0x0100
        /*02ea*/ 	.byte	0x04
	.zero		1


	//   ....[31]....
        /*02ec*/ 	.word	0x00000860
        /*02f0*/ 	.word	0x000000ff
        /*02f4*/ 	.word	0x00000100
        /*02f8*/ 	.short	0x0100
        /*02fa*/ 	.byte	0x04
	.zero		1


	//   ....[32]....
        /*02fc*/ 	.word	0x00000870
        /*0300*/ 	.word	0x000000ff
        /*0304*/ 	.word	0x00000080
        /*0308*/ 	.short	0x0100
        /*030a*/ 	.byte	0x04
	.zero		1


	//   ....[33]....
        /*030c*/ 	.word	0x00000880
        /*0310*/ 	.word	0x000000ff
        /*0314*/ 	.word	0x00000108
        /*0318*/ 	.short	0x0100
        /*031a*/ 	.byte	0x04
	.zero		1


	//   ....[34]....
        /*031c*/ 	.word	0x000009c0
        /*0320*/ 	.word	0x000000ff
        /*0324*/ 	.word	0x00000110
        /*0328*/ 	.short	0x0100
        /*032a*/ 	.byte	0x04
	.zero		1


	//   ....[35]....
        /*032c*/ 	.word	0x000009d0
        /*0330*/ 	.word	0x000000ff
        /*0334*/ 	.word	0x00000128
        /*0338*/ 	.short	0x0100
        /*033a*/ 	.byte	0x04
	.zero		1


	//   ....[36]....
        /*033c*/ 	.word	0x000009e0
        /*0340*/ 	.word	0x000000ff
        /*0344*/ 	.word	0x00000118
        /*0348*/ 	.short	0x0100
        /*034a*/ 	.byte	0x04
	.zero		1


	//   ....[37]....
        /*034c*/ 	.word	0x000009f0
        /*0350*/ 	.word	0x000000ff
        /*0354*/ 	.word	0x00000130
        /*0358*/ 	.short	0x0100
        /*035a*/ 	.byte	0x04
	.zero		1


	//   ....[38]....
        /*035c*/ 	.word	0x00000a00
        /*0360*/ 	.word	0x000000ff
        /*0364*/ 	.word	0x00000120
        /*0368*/ 	.short	0x0100
        /*036a*/ 	.byte	0x04
	.zero		1


	//   ....[39]....
        /*036c*/ 	.word	0x00000a10
        /*0370*/ 	.word	0x000000ff
        /*0374*/ 	.word	0x00000138
        /*0378*/ 	.short	0x0100
        /*037a*/ 	.byte	0x04
	.zero		1


	//   ....[40]....
        /*037c*/ 	.word	0x00000b00
        /*0380*/ 	.word	0x000000ff
        /*0384*/ 	.word	0x00000140
        /*0388*/ 	.short	0x0100
        /*038a*/ 	.byte	0x04
	.zero		1


	//   ....[41]....
        /*038c*/ 	.word	0x00000b10
        /*0390*/ 	.word	0x000000ff
        /*0394*/ 	.word	0x00000148
        /*0398*/ 	.short	0x0100
        /*039a*/ 	.byte	0x04
	.zero		1


	//   ....[42]....
        /*039c*/ 	.word	0x00000c50
        /*03a0*/ 	.word	0x000000ff
        /*03a4*/ 	.word	0x00000150
        /*03a8*/ 	.short	0x0100
        /*03aa*/ 	.byte	0x06
	.zero		1


	//   ....[43]....
        /*03ac*/ 	.word	0x00000c60
        /*03b0*/ 	.word	0x000000ff
        /*03b4*/ 	.word	0x00000158
        /*03b8*/ 	.short	0x0100
        /*03ba*/ 	.byte	0x06
	.zero		1


	//   ....[44]....
        /*03bc*/ 	.word	0x00000da0
        /*03c0*/ 	.word	0x000000ff
        /*03c4*/ 	.word	0x00000160
        /*03c8*/ 	.short	0x0100
        /*03ca*/ 	.byte	0x04
	.zero		1


	//   ....[45]....
        /*03cc*/ 	.word	0x00000db0
        /*03d0*/ 	.word	0x000000ff
        /*03d4*/ 	.word	0x00000170
        /*03d8*/ 	.short	0x0100
        /*03da*/ 	.byte	0x04
	.zero		1


	//   ....[46]....
        /*03dc*/ 	.word	0x00000dc0
        /*03e0*/ 	.word	0x000000ff
        /*03e4*/ 	.word	0x00000168
        /*03e8*/ 	.short	0x0100
        /*03ea*/ 	.byte	0x04
	.zero		1


	//   ....[47]....
        /*03ec*/ 	.word	0x00000dd0
        /*03f0*/ 	.word	0x000000ff
        /*03f4*/ 	.word	0x00000178
        /*03f8*/ 	.short	0x0100
        /*03fa*/ 	.byte	0x04
	.zero		1


	//   ....[48]....
        /*03fc*/ 	.word	0x00000ed0
        /*0400*/ 	.word	0x000000ff
        /*0404*/ 	.word	0x00000180
        /*0408*/ 	.short	0x0100
        /*040a*/ 	.byte	0x06
	.zero		1


	//   ....[49]....
        /*040c*/ 	.word	0x00001a10
        /*0410*/ 	.word	0x000000ff
        /*0414*/ 	.word	0x00000088
        /*0418*/ 	.short	0x010a
        /*041a*/ 	.byte	0x04
	.zero		1


	//   ....[50]....
        /*041c*/ 	.word	0x00001c90
        /*0420*/ 	.word	0x000000ff
        /*0424*/ 	.word	0x00000088
        /*0428*/ 	.short	0x010a
        /*042a*/ 	.byte	0x09
	.zero		1


	//   ....[51]....
        /*042c*/ 	.word	0x00001e40
        /*0430*/ 	.word	0x000000ff
        /*0434*/ 	.word	0x00000088
        /*0438*/ 	.short	0x010a
        /*043a*/ 	.byte	0x07
	.zero		1


	//   ....[52]....
        /*043c*/ 	.word	0x00002010
        /*0440*/ 	.word	0x000000ff
        /*0444*/ 	.word	0x00000148
        /*0448*/ 	.short	0x0101
        /*044a*/ 	.byte	0x19
	.zero		1


	//   ....[53]....
        /*044c*/ 	.word	0x00002040
        /*0450*/ 	.word	0x000000ff
        /*0454*/ 	.word	0x00000088
        /*0458*/ 	.short	0x010a
        /*045a*/ 	.byte	0x04
	.zero		1


	//   ....[54]....
        /*045c*/ 	.word	0x00002260
        /*0460*/ 	.word	0x000000ff
        /*0464*/ 	.word	0x00000088
        /*0468*/ 	.short	0x010a
        /*046a*/ 	.byte	0x09
	.zero		1


	//   ....[55]....
        /*046c*/ 	.word	0x00002410
        /*0470*/ 	.word	0x000000ff
        /*0474*/ 	.word	0x00000088
        /*0478*/ 	.short	0x010a
        /*047a*/ 	.byte	0x07
	.zero		1


	//   ....[56]....
        /*047c*/ 	.word	0x000025f0
        /*0480*/ 	.word	0x000000ff
        /*0484*/ 	.word	0x00000150
        /*0488*/ 	.short	0x010a
        /*048a*/ 	.byte	0x19
	.zero		1


	//   ....[57]....
        /*048c*/ 	.word	0x000026b0
        /*0490*/ 	.word	0x000000ff
        /*0494*/ 	.word	0x00000000
        /*0498*/ 	.short	0x0101
        /*049a*/ 	.byte	0x04
	.zero		1


	//   ....[58]....
        /*049c*/ 	.word	0x00002cb0
        /*04a0*/ 	.word	0x000000ff
        /*04a4*/ 	.word	0x00000000
        /*04a8*/ 	.short	0x010a
        /*04aa*/ 	.byte	0x04
	.zero		1


	//   ....[59]....
        /*04ac*/ 	.word	0x00002d50
        /*04b0*/ 	.word	0x000000ff
        /*04b4*/ 	.word	0x00000000
        /*04b8*/ 	.short	0x010a
        /*04ba*/ 	.byte	0x05
	.zero		1


	//   ....[60]....
        /*04bc*/ 	.word	0x00002df0
        /*04c0*/ 	.word	0x000000ff
        /*04c4*/ 	.word	0x00000000
        /*04c8*/ 	.short	0x010a
        /*04ca*/ 	.byte	0x05
	.zero		1


	//   ....[61]....
        /*04cc*/ 	.word	0x00002e90
        /*04d0*/ 	.word	0x000000ff
        /*04d4*/ 	.word	0x00000000
        /*04d8*/ 	.short	0x010a
        /*04da*/ 	.byte	0x05
	.zero		1


	//   ....[62]....
        /*04dc*/ 	.word	0x00002f30
        /*04e0*/ 	.word	0x000000ff
        /*04e4*/ 	.word	0x00000000
        /*04e8*/ 	.short	0x010a
        /*04ea*/ 	.byte	0x05
	.zero		1


	//   ....[63]....
        /*04ec*/ 	.word	0x00002fd0
        /*04f0*/ 	.word	0x000000ff
        /*04f4*/ 	.word	0x00000000
        /*04f8*/ 	.short	0x010a
        /*04fa*/ 	.byte	0x05
	.zero		1


	//   ....[64]....
        /*04fc*/ 	.word	0x00003070
        /*0500*/ 	.word	0x000000ff
        /*0504*/ 	.word	0x00000000
        /*0508*/ 	.short	0x010a
        /*050a*/ 	.byte	0x05
	.zero		1


	//   ....[65]....
        /*050c*/ 	.word	0x00003110
        /*0510*/ 	.word	0x000000ff
        /*0514*/ 	.word	0x00000000
        /*0518*/ 	.short	0x010a
        /*051a*/ 	.byte	0x05
	.zero		1


	//   ....[66]....
        /*051c*/ 	.word	0x000031b0
        /*0520*/ 	.word	0x000000ff
        /*0524*/ 	.word	0x00000000
        /*0528*/ 	.short	0x010a
        /*052a*/ 	.byte	0x05
	.zero		1


	//   ....[67]....
        /*052c*/ 	.word	0x00003250
        /*0530*/ 	.word	0x000000ff
        /*0534*/ 	.word	0x00000000
        /*0538*/ 	.short	0x010a
        /*053a*/ 	.byte	0x05
	.zero		1


	//   ....[68]....
        /*053c*/ 	.word	0x000032f0
        /*0540*/ 	.word	0x000000ff
        /*0544*/ 	.word	0x00000000
        /*0548*/ 	.short	0x010a
        /*054a*/ 	.byte	0x05
	.zero		1


	//   ....[69]....
        /*054c*/ 	.word	0x00003390
        /*0550*/ 	.word	0x000000ff
        /*0554*/ 	.word	0x00000000
        /*0558*/ 	.short	0x010a
        /*055a*/ 	.byte	0x05
	.zero		1


	//   ....[70]....
        /*055c*/ 	.word	0x00003430
        /*0560*/ 	.word	0x000000ff
        /*0564*/ 	.word	0x00000000
        /*0568*/ 	.short	0x010a
        /*056a*/ 	.byte	0x05
	.zero		1


	//   ....[71]....
        /*056c*/ 	.word	0x000034d0
        /*0570*/ 	.word	0x000000ff
        /*0574*/ 	.word	0x00000000
        /*0578*/ 	.short	0x010a
        /*057a*/ 	.byte	0x05
	.zero		1


	//   ....[72]....
        /*057c*/ 	.word	0x00003570
        /*0580*/ 	.word	0x000000ff
        /*0584*/ 	.word	0x00000000
        /*0588*/ 	.short	0x010a
        /*058a*/ 	.byte	0x05
	.zero		1


	//   ....[73]....
        /*058c*/ 	.word	0x00003610
        /*0590*/ 	.word	0x000000ff
        /*0594*/ 	.word	0x00000000
        /*0598*/ 	.short	0x010a
        /*059a*/ 	.byte	0x05
	.zero		1


	//   ....[74]....
        /*059c*/ 	.word	0x000036c0
        /*05a0*/ 	.word	0x00000000
        /*05a4*/ 	.word	0x00000000
        /*05a8*/ 	.short	0x010a
        /*05aa*/ 	.byte	0xff
	.zero		1


	//   ....[75]....
        /*05ac*/ 	.word	0x00003810
        /*05b0*/ 	.word	0x000000ff
        /*05b4*/ 	.word	0x00000158
        /*05b8*/ 	.short	0x010a
        /*05ba*/ 	.byte	0x04
	.zero		1


	//   ....[76]....
        /*05bc*/ 	.word	0x000038b0
        /*05c0*/ 	.word	0x000000ff
        /*05c4*/ 	.word	0x00000150
        /*05c8*/ 	.short	0x010a
        /*05ca*/ 	.byte	0x04
	.zero		1


	//   ....[77]....
        /*05cc*/ 	.word	0x00003950
        /*05d0*/ 	.word	0x000000ff
        /*05d4*/ 	.word	0x00000000
        /*05d8*/ 	.short	0x0101
        /*05da*/ 	.byte	0x05
	.zero		1


	//   ....[78]....
        /*05dc*/ 	.word	0x00003990
        /*05e0*/ 	.word	0x000000ff
        /*05e4*/ 	.word	0x00000158
        /*05e8*/ 	.short	0x0106
        /*05ea*/ 	.byte	0x04
	.zero		1


	//   ....[79]....
        /*05ec*/ 	.word	0x000039d0
        /*05f0*/ 	.word	0x00000000
        /*05f4*/ 	.word	0x00000158
        /*05f8*/ 	.short	0x010a
        /*05fa*/ 	.byte	0xff
	.zero		1


	//   ....[80]....
        /*05fc*/ 	.word	0x00003c20
        /*0600*/ 	.word	0x000000ff
        /*0604*/ 	.word	0x00000008
        /*0608*/ 	.short	0x010a
        /*060a*/ 	.byte	0x05
	.zero		1


	//   ....[81]....
        /*060c*/ 	.word	0x00003c40
        /*0610*/ 	.word	0x000000ff
        /*0614*/ 	.word	0x00000008
        /*0618*/ 	.short	0x010a
        /*061a*/ 	.byte	0x05
	.zero		1


	//   ....[82]....
        /*061c*/ 	.word	0x00003dd0
        /*0620*/ 	.word	0x000000ff
        /*0624*/ 	.word	0x00000008
        /*0628*/ 	.short	0x010a
        /*062a*/ 	.byte	0x05
	.zero		1


	//   ....[83]....
        /*062c*/ 	.word	0x00003df0
        /*0630*/ 	.word	0x000000ff
        /*0634*/ 	.word	0x00000008
        /*0638*/ 	.short	0x010a
        /*063a*/ 	.byte	0x05
	.zero		1


	//   ....[84]....
        /*063c*/ 	.word	0x00003eb0
        /*0640*/ 	.word	0x000000ff
        /*0644*/ 	.word	0x00000000
        /*0648*/ 	.short	0x0101
        /*064a*/ 	.byte	0x04
	.zero		1


	//   ....[85]....
        /*064c*/ 	.word	0x00004240
        /*0650*/ 	.word	0x000000ff
        /*0654*/ 	.word	0x00000150
        /*0658*/ 	.short	0x010a
        /*065a*/ 	.byte	0x14
	.zero		1


	//   ....[86]....
        /*065c*/ 	.word	0x000042e0
        /*0660*/ 	.word	0x000000ff
        /*0664*/ 	.word	0x00000000
        /*0668*/ 	.short	0x0101
        /*066a*/ 	.byte	0x22
	.zero		1


	//   ....[87]....
        /*066c*/ 	.word	0x00004320
        /*0670*/ 	.word	0x000000ff
        /*0674*/ 	.word	0x00000170
        /*0678*/ 	.short	0x010a
        /*067a*/ 	.byte	0x19
	.zero		1


	//   ....[88]....
        /*067c*/ 	.word	0x000043c0
        /*0680*/ 	.word	0x000000ff
        /*0684*/ 	.word	0x00000000
        /*0688*/ 	.short	0x010a
        /*068a*/ 	.byte	0x04
	.zero		1


	//   ....[89]....
        /*068c*/ 	.word	0x00004410
        /*0690*/ 	.word	0x000000ff
        /*0694*/ 	.word	0x00000000
        /*0698*/ 	.short	0x010a
        /*069a*/ 	.byte	0x12
	.zero		1


	//   ....[90]....
        /*069c*/ 	.word	0x00004560
        /*06a0*/ 	.word	0x000000ff
        /*06a4*/ 	.word	0x00000000
        /*06a8*/ 	.short	0x010a
        /*06aa*/ 	.byte	0x05
	.zero		1


	//   ....[91]....
        /*06ac*/ 	.word	0x00004890
        /*06b0*/ 	.word	0x000000ff
        /*06b4*/ 	.word	0x00000000
        /*06b8*/ 	.short	0x010a
        /*06ba*/ 	.byte	0x04
	.zero		1


	//   ....[92]....
        /*06bc*/ 	.word	0x00004930
        /*06c0*/ 	.word	0x00000000
        /*06c4*/ 	.word	0x00000000
        /*06c8*/ 	.short	0x010a
        /*06ca*/ 	.byte	0xff
	.zero		1


	//   ....[93]....
        /*06cc*/ 	.word	0x00004970
        /*06d0*/ 	.word	0x00000000
        /*06d4*/ 	.word	0x00000000
        /*06d8*/ 	.short	0x010a
        /*06da*/ 	.byte	0xff
	.zero		1


	//   ....[94]....
        /*06dc*/ 	.word	0x000049e0
        /*06e0*/ 	.word	0x000000ff
        /*06e4*/ 	.word	0x00000000
        /*06e8*/ 	.short	0x0101
        /*06ea*/ 	.byte	0x04
	.zero		1


	//   ....[95]....
        /*06ec*/ 	.word	0x00004a20
        /*06f0*/ 	.word	0x000000ff
        /*06f4*/ 	.word	0x00000180
        /*06f8*/ 	.short	0x010a
        /*06fa*/ 	.byte	0x14
	.zero		1


	//   ....[96]....
        /*06fc*/ 	.word	0x00004a80
        /*0700*/ 	.word	0x000000ff
        /*0704*/ 	.word	0x00000000
        /*0708*/ 	.short	0x0101
        /*070a*/ 	.byte	0x04
	.zero		1


	//   ....[97]....
        /*070c*/ 	.word	0x00004f60
        /*0710*/ 	.word	0x000000ff
        /*0714*/ 	.word	0x00000150
        /*0718*/ 	.short	0x010a
        /*071a*/ 	.byte	0x1f
	.zero		1


	//   ....[98]....
        /*071c*/ 	.word	0x00005000
        /*0720*/ 	.word	0x000000ff
        /*0724*/ 	.word	0x00000000
        /*0728*/ 	.short	0x0101
        /*072a*/ 	.byte	0x2d
	.zero		1


	//   ....[99]....
        /*072c*/ 	.word	0x00005540
        /*0730*/ 	.word	0x000000ff
        /*0734*/ 	.word	0x00000148
        /*0738*/ 	.short	0x010a
        /*073a*/ 	.byte	0x1f
	.zero		1


	//   ....[100]....
        /*073c*/ 	.word	0x00005730
        /*0740*/ 	.word	0x000000ff
        /*0744*/ 	.word	0x00000128
        /*0748*/ 	.short	0x010a
        /*074a*/ 	.byte	0x07
	.zero		1


	//   ....[101]....
        /*074c*/ 	.word	0x00005a50
        /*0750*/ 	.word	0x000000ff
        /*0754*/ 	.word	0x00000110
        /*0758*/ 	.short	0x010b
        /*075a*/ 	.byte	0x07
	.zero		1


	//   ....[102]....
        /*075c*/ 	.word	0x00005a80
        /*0760*/ 	.word	0x000000ff
        /*0764*/ 	.word	0x00000000
        /*0768*/ 	.short	0x0101
        /*076a*/ 	.byte	0x04
	.zero		1


	//   ....[103]....
        /*076c*/ 	.word	0x00005a90
        /*0770*/ 	.word	0x000000ff
        /*0774*/ 	.word	0x00000128
        /*0778*/ 	.short	0x010a
        /*077a*/ 	.byte	0x05
	.zero		1


	//   ....[104]....
        /*077c*/ 	.word	0x00005d40
        /*0780*/ 	.word	0x000000ff
        /*0784*/ 	.word	0x00000110
        /*0788*/ 	.short	0x010b
        /*078a*/ 	.byte	0x05
	.zero		1


	//   ....[105]....
        /*078c*/ 	.word	0x00005d50
        /*0790*/ 	.word	0x000000ff
        /*0794*/ 	.word	0x00000000
        /*0798*/ 	.short	0x0101
        /*079a*/ 	.byte	0x04
	.zero		1


	//   ....[106]....
        /*079c*/ 	.word	0x00005db0
        /*07a0*/ 	.word	0x000000ff
        /*07a4*/ 	.word	0x00000000
        /*07a8*/ 	.short	0x010a
        /*07aa*/ 	.byte	0x04
	.zero		1


	//   ....[107]....
        /*07ac*/ 	.word	0x00005e40
        /*07b0*/ 	.word	0x000000ff
        /*07b4*/ 	.word	0x00000000
        /*07b8*/ 	.short	0x010a
        /*07ba*/ 	.byte	0x05
	.zero		1


	//   ....[108]....
        /*07bc*/ 	.word	0x00005ee0
        /*07c0*/ 	.word	0x00000000
        /*07c4*/ 	.word	0x00000000
        /*07c8*/ 	.short	0x010a
        /*07ca*/ 	.byte	0xff
	.zero		1


	//   ....[109]....
        /*07cc*/ 	.word	0x00006240
        /*07d0*/ 	.word	0x000000ff
        /*07d4*/ 	.word	0x00000150
        /*07d8*/ 	.short	0x010a
        /*07da*/ 	.byte	0x2d
	.zero		1


	//   ....[110]....
        /*07dc*/ 	.word	0x00006310
        /*07e0*/ 	.word	0x000000ff
        /*07e4*/ 	.word	0x00000000
        /*07e8*/ 	.short	0x0101
        /*07ea*/ 	.byte	0x04
	.zero		1


	//   ....[111]....
        /*07ec*/ 	.word	0x00006f50
        /*07f0*/ 	.word	0x00000000
        /*07f4*/ 	.word	0x00000110
        /*07f8*/ 	.short	0x010a
        /*07fa*/ 	.byte	0xff
	.zero		1


	//   ....[112]....
        /*07fc*/ 	.word	0x000070a0
        /*0800*/ 	.word	0x0000003b
        /*0804*/ 	.word	0x00000160
        /*0808*/ 	.short	0x010a
        /*080a*/ 	.byte	0xff
	.zero		1


	//   ....[113]....
        /*080c*/ 	.word	0x000071b0
        /*0810*/ 	.word	0x00000000
        /*0814*/ 	.word	0x00000110
        /*0818*/ 	.short	0x010a
        /*081a*/ 	.byte	0xff
	.zero		1


	//   ....[114]....
        /*081c*/ 	.word	0x000072c0
        /*0820*/ 	.word	0x0000003b
        /*0824*/ 	.word	0x00000160
        /*0828*/ 	.short	0x010a
        /*082a*/ 	.byte	0xff
	.zero		1


	//   ....[115]....
        /*082c*/ 	.word	0x00007b10
        /*0830*/ 	.word	0x00000000
        /*0834*/ 	.word	0x00000000
        /*0838*/ 	.short	0x0101
        /*083a*/ 	.byte	0xff
	.zero		1


	//   ....[116]....
        /*083c*/ 	.word	0x00007b20
        /*0840*/ 	.word	0x00000003
        /*0844*/ 	.word	0x00000110
        /*0848*/ 	.short	0x010a
        /*084a*/ 	.byte	0xff
	.zero		1


	//   ....[117]....
        /*084c*/ 	.word	0x00007be0
        /*0850*/ 	.word	0x00000003
        /*0854*/ 	.word	0x00000110
        /*0858*/ 	.short	0x010a
        /*085a*/ 	.byte	0xff
	.zero		1


	//   ....[118]....
        /*085c*/ 	.word	0x00007f40
        /*0860*/ 	.word	0x0000003b
        /*0864*/ 	.word	0x00000000
        /*0868*/ 	.short	0x0101
        /*086a*/ 	.byte	0xff
	.zero		1


	//   ....[119]....
        /*086c*/ 	.word	0x00008520
        /*0870*/ 	.word	0x00000000
        /*0874*/ 	.word	0x00000000
        /*0878*/ 	.short	0x0101
        /*087a*/ 	.byte	0xff
	.zero		1


	//   ....[120]....
        /*087c*/ 	.word	0x000087a0
        /*0880*/ 	.word	0x000000ff
        /*0884*/ 	.word	0x00000000
        /*0888*/ 	.short	0x0101
        /*088a*/ 	.byte	0x04
	.zero		1


	//   ....[121]....
        /*088c*/ 	.word	0x000087d0
        /*0890*/ 	.word	0x00000000
        /*0894*/ 	.word	0x00000088
        /*0898*/ 	.short	0x010a
        /*089a*/ 	.byte	0xff
	.zero		1


	//   ....[122]....
        /*089c*/ 	.word	0x00008830
        /*08a0*/ 	.word	0x00000000
        /*08a4*/ 	.word	0x00000088
        /*08a8*/ 	.short	0x010a
        /*08aa*/ 	.byte	0xff
	.zero		1


	//   ....[123]....
        /*08ac*/ 	.word	0x00008890
        /*08b0*/ 	.word	0x00000000
        /*08b4*/ 	.word	0x00000150
        /*08b8*/ 	.short	0x010a
        /*08ba*/ 	.byte	0xff
	.zero		1


	//   ....[124]....
        /*08bc*/ 	.word	0x000088f0
        /*08c0*/ 	.word	0x00000000
        /*08c4*/ 	.word	0x00000000
        /*08c8*/ 	.short	0x010a
        /*08ca*/ 	.byte	0xff
	.zero		1


	//   ....[125]....
        /*08cc*/ 	.word	0x00008950
        /*08d0*/ 	.word	0x00000000
        /*08d4*/ 	.word	0x00000000
        /*08d8*/ 	.short	0x010a
        /*08da*/ 	.byte	0xff
	.zero		1


	//   ....[126]....
        /*08dc*/ 	.word	0x000089b0
        /*08e0*/ 	.word	0x00000000
        /*08e4*/ 	.word	0x00000000
        /*08e8*/ 	.short	0x010a
        /*08ea*/ 	.byte	0xff
	.zero		1


	//   ....[127]....
        /*08ec*/ 	.word	0x00008a10
        /*08f0*/ 	.word	0x00000000
        /*08f4*/ 	.word	0x00000000
        /*08f8*/ 	.short	0x010a
        /*08fa*/ 	.byte	0xff
	.zero		1


	//   ....[128]....
        /*08fc*/ 	.word	0x00008a70
        /*0900*/ 	.word	0x00000000
        /*0904*/ 	.word	0x00000000
        /*0908*/ 	.short	0x010a
        /*090a*/ 	.byte	0xff
	.zero		1


	//   ....[129]....
        /*090c*/ 	.word	0x00008ad0
        /*0910*/ 	.word	0x00000000
        /*0914*/ 	.word	0x00000000
        /*0918*/ 	.short	0x010a
        /*091a*/ 	.byte	0xff
	.zero		1


	//   ....[130]....
        /*091c*/ 	.word	0x00008b30
        /*0920*/ 	.word	0x00000000
        /*0924*/ 	.word	0x00000000
        /*0928*/ 	.short	0x010a
        /*092a*/ 	.byte	0xff
	.zero		1


	//   ....[131]....
        /*092c*/ 	.word	0x00008b90
        /*0930*/ 	.word	0x00000000
        /*0934*/ 	.word	0x00000000
        /*0938*/ 	.short	0x010a
        /*093a*/ 	.byte	0xff
	.zero		1


	//   ....[132]....
        /*093c*/ 	.word	0x00008bf0
        /*0940*/ 	.word	0x00000000
        /*0944*/ 	.word	0x00000000
        /*0948*/ 	.short	0x010a
        /*094a*/ 	.byte	0xff
	.zero		1


	//   ....[133]....
        /*094c*/ 	.word	0x00008c50
        /*0950*/ 	.word	0x00000000
        /*0954*/ 	.word	0x00000000
        /*0958*/ 	.short	0x010a
        /*095a*/ 	.byte	0xff
	.zero		1


	//   ....[134]....
        /*095c*/ 	.word	0x00008cb0
        /*0960*/ 	.word	0x00000000
        /*0964*/ 	.word	0x00000000
        /*0968*/ 	.short	0x010a
        /*096a*/ 	.byte	0xff
	.zero		1


	//   ....[135]....
        /*096c*/ 	.word	0x00008d10
        /*0970*/ 	.word	0x00000000
        /*0974*/ 	.word	0x00000000
        /*0978*/ 	.short	0x010a
        /*097a*/ 	.byte	0xff
	.zero		1


	//   ....[136]....
        /*097c*/ 	.word	0x00008d70
        /*0980*/ 	.word	0x00000000
        /*0984*/ 	.word	0x00000000
        /*0988*/ 	.short	0x010a
        /*098a*/ 	.byte	0xff
	.zero		1


	//   ....[137]....
        /*098c*/ 	.word	0x00008dd0
        /*0990*/ 	.word	0x00000000
        /*0994*/ 	.word	0x00000000
        /*0998*/ 	.short	0x010a
        /*099a*/ 	.byte	0xff
	.zero		1


	//   ....[138]....
        /*099c*/ 	.word	0x00008e30
        /*09a0*/ 	.word	0x00000000
        /*09a4*/ 	.word	0x00000000
        /*09a8*/ 	.short	0x010a
        /*09aa*/ 	.byte	0xff
	.zero		1


	//   ....[139]....
        /*09ac*/ 	.word	0x00008e90
        /*09b0*/ 	.word	0x00000000
        /*09b4*/ 	.word	0x00000000
        /*09b8*/ 	.short	0x010a
        /*09ba*/ 	.byte	0xff
	.zero		1


	//   ....[140]....
        /*09bc*/ 	.word	0x00008ef0
        /*09c0*/ 	.word	0x00000004
        /*09c4*/ 	.word	0x00000158
        /*09c8*/ 	.short	0x010a
        /*09ca*/ 	.byte	0xff
	.zero		1


	//   ....[141]....
        /*09cc*/ 	.word	0x00008f50
        /*09d0*/ 	.word	0x00000004
        /*09d4*/ 	.word	0x00000150
        /*09d8*/ 	.short	0x010a
        /*09da*/ 	.byte	0xff
	.zero		1


	//   ....[142]....
        /*09dc*/ 	.word	0x00008fb0
        /*09e0*/ 	.word	0x00000005
        /*09e4*/ 	.word	0x00000008
        /*09e8*/ 	.short	0x010a
        /*09ea*/ 	.byte	0xff
	.zero		1


	//   ....[143]....
        /*09ec*/ 	.word	0x00009090
        /*09f0*/ 	.word	0x00000003
        /*09f4*/ 	.word	0x00000008
        /*09f8*/ 	.short	0x010a
        /*09fa*/ 	.byte	0xff
	.zero		1


	//   ....[144]....
        /*09fc*/ 	.word	0x000090f0
        /*0a00*/ 	.word	0x00000004
        /*0a04*/ 	.word	0x00000150
        /*0a08*/ 	.short	0x010a
        /*0a0a*/ 	.byte	0xff
	.zero		1


	//   ....[145]....
        /*0a0c*/ 	.word	0x00009150
        /*0a10*/ 	.word	0x00000004
        /*0a14*/ 	.word	0x00000170
        /*0a18*/ 	.short	0x010a
        /*0a1a*/ 	.byte	0xff
	.zero		1


	//   ....[146]....
        /*0a1c*/ 	.word	0x000091b0
        /*0a20*/ 	.word	0x00000004
        /*0a24*/ 	.word	0x00000000
        /*0a28*/ 	.short	0x010a
        /*0a2a*/ 	.byte	0xff
	.zero		1


	//   ....[147]....
        /*0a2c*/ 	.word	0x00009210
        /*0a30*/ 	.word	0x00000000
        /*0a34*/ 	.word	0x00000000
        /*0a38*/ 	.short	0x010a
        /*0a3a*/ 	.byte	0xff
	.zero		1


	//   ....[148]....
        /*0a3c*/ 	.word	0x00009270
        /*0a40*/ 	.word	0x00000000
        /*0a44*/ 	.word	0x00000180
        /*0a48*/ 	.short	0x010a
        /*0a4a*/ 	.byte	0xff
	.zero		1


	//   ....[149]....
        /*0a4c*/ 	.word	0x000092d0
        /*0a50*/ 	.word	0x00000000
        /*0a54*/ 	.word	0x00000150
        /*0a58*/ 	.short	0x010a
        /*0a5a*/ 	.byte	0xff
	.zero		1


	//   ....[150]....
        /*0a5c*/ 	.word	0x00009330
        /*0a60*/ 	.word	0x00000000
        /*0a64*/ 	.word	0x00000148
        /*0a68*/ 	.short	0x010a
        /*0a6a*/ 	.byte	0xff
	.zero		1


	//   ....[151]....
        /*0a6c*/ 	.word	0x00009390
        /*0a70*/ 	.word	0x00000000
        /*0a74*/ 	.word	0x00000128
        /*0a78*/ 	.short	0x010a
        /*0a7a*/ 	.byte	0xff
	.zero		1


	//   ....[152]....
        /*0a7c*/ 	.word	0x000093f0
        /*0a80*/ 	.word	0x00000000
        /*0a84*/ 	.word	0x00000128
        /*0a88*/ 	.short	0x010a
        /*0a8a*/ 	.byte	0xff
	.zero		1


	//   ....[153]....
        /*0a8c*/ 	.word	0x00009450
        /*0a90*/ 	.word	0x00000000
        /*0a94*/ 	.word	0x00000000
        /*0a98*/ 	.short	0x010a
        /*0a9a*/ 	.byte	0xff
	.zero		1


	//   ....[154]....
        /*0a9c*/ 	.word	0x000094b0
        /*0aa0*/ 	.word	0x00000000
        /*0aa4*/ 	.word	0x00000000
        /*0aa8*/ 	.short	0x010a
        /*0aaa*/ 	.byte	0xff
	.zero		1


	//   ....[155]....
        /*0aac*/ 	.word	0x00009510
        /*0ab0*/ 	.word	0x00000000
        /*0ab4*/ 	.word	0x00000150
        /*0ab8*/ 	.short	0x010a
        /*0aba*/ 	.byte	0xff
	.zero		1


	//   ....[156]....
        /*0abc*/ 	.word	0x00009560
        /*0ac0*/ 	.word	0x00000000
        /*0ac4*/ 	.word	0x00000110
        /*0ac8*/ 	.short	0x010a
        /*0aca*/ 	.byte	0xff
	.zero		1


	//   ....[157]....
        /*0acc*/ 	.word	0x000095b0
        /*0ad0*/ 	.word	0x0000003b
        /*0ad4*/ 	.word	0x00000160
        /*0ad8*/ 	.short	0x010a
        /*0ada*/ 	.byte	0xff
	.zero		1


	//   ....[158]....
        /*0adc*/ 	.word	0x00009600
        /*0ae0*/ 	.word	0x00000003
        /*0ae4*/ 	.word	0x00000110
        /*0ae8*/ 	.short	0x010a
        /*0aea*/ 	.byte	0xff
	.zero		1


	//----- nvinfo : EIATTR_NUM_MBARRIERS
	.align		4
.L_47:
        /*0aec*/ 	.byte	0x03, 0x38
        /*0aee*/ 	.short	0x0031


	//----- nvinfo : EIATTR_EXIT_INSTR_OFFSETS
	.align		4
        /*0af0*/ 	.byte	0x04, 0x1c
        /*0af2*/ 	.short	(.L_49 - .L_48)


	//   ....[0]....
.L_48:
        /*0af4*/ 	.word	0x000036f0


	//   ....[1]....
        /*0af8*/ 	.word	0x000039a0


	//   ....[2]....
        /*0afc*/ 	.word	0x00003a00


	//   ....[3]....
        /*0b00*/ 	.word	0x00004cb0


	//   ....[4]....
        /*0b04*/ 	.word	0x00005f10


	//   ....[5]....
        /*0b08*/ 	.word	0x00005f50


	//   ....[6]....
        /*0b0c*/ 	.word	0x00008680


	//   ....[7]....
        /*0b10*/ 	.word	0x00008700


	//   ....[8]....
        /*0b14*/ 	.word	0x00008730


	//   ....[9]....
        /*0b18*/ 	.word	0x000087b0


	//----- nvinfo : EIATTR_MAX_THREADS
	.align		4
.L_49:
        /*0b1c*/ 	.byte	0x04, 0x05
        /*0b1e*/ 	.short	(.L_51 - .L_50)
.L_50:
        /*0b20*/ 	.word	0x00000100
        /*0b24*/ 	.word	0x00000001
        /*0b28*/ 	.word	0x00000001


	//----- nvinfo : EIATTR_CRS_STACK_SIZE
	.align		4
.L_51:
        /*0b2c*/ 	.byte	0x04, 0x1e
        /*0b2e*/ 	.short	(.L_53 - .L_52)
.L_52:
        /*0b30*/ 	.word	0x00000000


	//----- nvinfo : EIATTR_CBANK_PARAM_SIZE
	.align		4
.L_53:
        /*0b34*/ 	.byte	0x03, 0x19
        /*0b36*/ 	.short	0x0800


	//----- nvinfo : EIATTR_PARAM_CBANK
	.align		4
        /*0b38*/ 	.byte	0x04, 0x0a
        /*0b3a*/ 	.short	(.L_55 - .L_54)
	.align		4
.L_54:
        /*0b3c*/ 	.word	index@(.nv.constant0._ZN7cutlass13device_kernelINS_4conv6kernel13ConvUniversalINS1_16ConvProblemShapeILNS1_8OperatorE0ELi2EEENS1_10collective14CollectiveConvINS1_47MainloopSm100TmaUmmaWarpSpecializedImplicitGemmILS5_0ELi17ELi2ELi1ELi2EN4cute5tupleIJNSA_1CILi2EEENSC_ILi1EEESE_EEEEENSB_IJNSC_ILi128EEENSC_ILi64EEENSB_IJSI_EEEEEENS_10bfloat16_tESL_NSA_8TiledMMAINSA_8MMA_AtomIJNSA_26SM100_MMA_F16BF16_2x1SM_SSISL_SL_fLi128ELi64ELNSA_4UMMA5MajorE0ELSQ_0ELNSP_7ScaleInE0ELSR_0EEEEEENSA_6LayoutINSB_IJSE_SE_SE_EEENSB_IJNSC_ILi0EEESW_SW_EEEEENSB_IJNSA_10UnderscoreESZ_SZ_EEEEENS7_6detail27Sm100ImplicitGemmTileTraitsINSA_25SM100_TMA_2SM_LOAD_IM2COLENSA_14ComposedLayoutINSA_7SwizzleILi3ELi4ELi3EEENSA_18smem_ptr_flag_bitsILi16EEENSU_INSB_IJNSC_ILi8EEESI_EEENSB_IJSI_SE_EEEEEEEvEENS13_INSA_18SM100_TMA_2SM_LOADES1E_vEEEENS_8epilogue10collective18CollectiveEpilogueINS1J_23Sm100TmaWarpSpecializedILi3ELi2ELi16ELb1ELb0EEEJNSB_IJSI_SI_SJ_EEENSB_IJNSU_ISI_SE_EENSU_INSB_IJNSC_ILi16EEESD_EEENSB_IJSE_NSC_ILi32EEEEEEEEEEESL_NSB_IJNSB_IJlllEEESE_SW_EEESL_S1X_NS1J_6fusion15FusionCallbacksIS1N_NS1Y_17LinearCombinationISL_fSL_fLNS_15FloatRoundStyleE2EEES1O_S1V_JEEENSA_5SM1004TMEM4LOAD26SM100_TMEM_LOAD_32dp32b16xENSA_20SM90_TMA_LOAD_IM2COLENS15_INS16_ILi1ELi4ELi3EEES19_NSU_INSB_IJS1A_S1Q_EEENSB_IJS1Q_SE_EEEEEEENSA_39AutoVectorizingCopyWithAssumedAlignmentILi128EEENSA_21SM90_TMA_STORE_IM2COLES2D_S2F_S2F_EEEvvEEEEvNT_6ParamsE)
        /*0b40*/ 	.short	0x0380
        /*0b42*/ 	.short	0x0800


	//----- nvinfo : EIATTR_SW_WAR
	.align		4
.L_55:
        /*0b44*/ 	.byte	0x04, 0x36
        /*0b46*/ 	.short	(.L_57 - .L_56)
.L_56:
        /*0b48*/ 	.word	0x00000008
.L_57:


//--------------------- .nv.callgraph             --------------------------
	.section	.nv.callgraph,"",@"SHT_CUDA_CALLGRAPH"
	.align	4
	.sectionentsize	8
	.align		4
        /*0000*/ 	.word	0x00000000
	.align		4
        /*0004*/ 	.word	0xffffffff
	.align		4
        /*0008*/ 	.word	index@(_ZN7cutlass13device_kernelINS_4conv6kernel13ConvUniversalINS1_16ConvProblemShapeILNS1_8OperatorE0ELi2EEENS1_10collective14CollectiveConvINS1_47MainloopSm100TmaUmmaWarpSpecializedImplicitGemmILS5_0ELi17ELi2ELi1ELi2EN4cute5tupleIJNSA_1CILi2EEENSC_ILi1EEESE_EEEEENSB_IJNSC_ILi128EEENSC_ILi64EEENSB_IJSI_EEEEEENS_10bfloat16_tESL_NSA_8TiledMMAINSA_8MMA_AtomIJNSA_26SM100_MMA_F16BF16_2x1SM_SSISL_SL_fLi128ELi64ELNSA_4UMMA5MajorE0ELSQ_0ELNSP_7ScaleInE0ELSR_0EEEEEENSA_6LayoutINSB_IJSE_SE_SE_EEENSB_IJNSC_ILi0EEESW_SW_EEEEENSB_IJNSA_10UnderscoreESZ_SZ_EEEEENS7_6detail27Sm100ImplicitGemmTileTraitsINSA_25SM100_TMA_2SM_LOAD_IM2COLENSA_14ComposedLayoutINSA_7SwizzleILi3ELi4ELi3EEENSA_18smem_ptr_flag_bitsILi16EEENSU_INSB_IJNSC_ILi8EEESI_EEENSB_IJSI_SE_EEEEEEEvEENS13_INSA_18SM100_TMA_2SM_LOADES1E_vEEEENS_8epilogue10collective18CollectiveEpilogueINS1J_23Sm100TmaWarpSpecializedILi3ELi2ELi16ELb1ELb0EEEJNSB_IJSI_SI_SJ_EEENSB_IJNSU_ISI_SE_EENSU_INSB_IJNSC_ILi16EEESD_EEENSB_IJSE_NSC_ILi32EEEEEEEEEEESL_NSB_IJNSB_IJlllEEESE_SW_EEESL_S1X_NS1J_6fusion15FusionCallbacksIS1N_NS1Y_17LinearCombinationISL_fSL_fLNS_15FloatRoundStyleE2EEES1O_S1V_JEEENSA_5SM1004TMEM4LOAD26SM100_TMEM_LOAD_32dp32b16xENSA_20SM90_TMA_LOAD_IM2COLENS15_INS16_ILi1ELi4ELi3EEES19_NSU_INSB_IJS1A_S1Q_EEENSB_IJS1Q_SE_EEEEEEENSA_39AutoVectorizingCopyWithAssumedAlignmentILi128EEENSA_21SM90_TMA_STORE_IM2COLES2D_S2F_S2F_EEEvvEEEEvNT_6ParamsE)
	.align		4
        /*000c*/ 	.word	index@(__assertfail)
	.align		4
        /*0010*/ 	.word	0x00000000
	.align		4
        /*0014*/ 	.word	0xfffffffe
	.align		4
        /*0018*/ 	.word	0x00000000
	.align		4
        /*001c*/ 	.word	0xfffffffd
	.align		4
        /*0020*/ 	.word	0x00000000
	.align		4
        /*0024*/ 	.word	0xfffffffc


//--------------------- .nv.constant4             --------------------------
	.section	.nv.constant4,"a",@progbits
	.align	8
	.align		8
.nv.constant4:
        /*0000*/ 	.dword	__assertfail
	.align		8
        /*0008*/ 	.dword	__unnamed_1
	.align		8
        /*0010*/ 	.dword	__unnamed_2
	.align		8
        /*0018*/ 	.dword	_ZN39_INTERNAL_784fc114_4_k_cu_b9eb5a75_32754cuda3std3__45__cpo5beginE
	.align		8
        /*0020*/ 	.dword	_ZN39_INTERNAL_784fc114_4_k_cu_b9eb5a75_32754cuda3std3__45__cpo3endE
	.align		8
        /*0028*/ 	.dword	_ZN39_INTERNAL_784fc114_4_k_cu_b9eb5a75_32754cuda3std3__45__cpo6cbeginE
	.align		8
        /*0030*/ 	.dword	_ZN39_INTERNAL_784fc114_4_k_cu_b9eb5a75_32754cuda3std3__45__cpo4cendE
	.align		8
        /*0038*/ 	.dword	_ZN39_INTERNAL_784fc114_4_k_cu_b9eb5a75_32754cuda3std3__441_GLOBAL__N__784fc114_4_k_cu_b9eb5a75_32756ignoreE
	.align		8
        /*0040*/ 	.dword	_ZN39_INTERNAL_784fc114_4_k_cu_b9eb5a75_32754cuda3std3__419piecewise_constructE
	.align		8
        /*0048*/ 	.dword	_ZN39_INTERNAL_784fc114_4_k_cu_b9eb5a75_32754cuda3std3__48in_placeE
	.align		8
        /*0050*/ 	.dword	_ZN39_INTERNAL_784fc114_4_k_cu_b9eb5a75_32754cuda3std6ranges3__45__cpo4swapE
	.align		8
        /*0058*/ 	.dword	_ZN39_INTERNAL_784fc114_4_k_cu_b9eb5a75_32754cuda3std6ranges3__45__cpo9iter_moveE
	.align		8
        /*0060*/ 	.dword	_ZN39_INTERNAL_784fc114_4_k_cu_b9eb5a75_32754cute7productE
	.align		8
        /*0068*/ 	.dword	_ZN39_INTERNAL_784fc114_4_k_cu_b9eb5a75_32754cute1_E
	.align		8
        /*0070*/ 	.dword	$str$27
	.align		8
        /*0078*/ 	.dword	$str$28
	.align		8
        /*0080*/ 	.dword	$str$29
	.align		8
        /*0088*/ 	.dword	$str$30


//--------------------- .text._ZN7cutlass13device_kernelINS_4conv6kernel13ConvUniversalINS1_16ConvProblemShapeILNS1_8OperatorE0ELi2EEENS1_10collective14CollectiveConvINS1_47MainloopSm100TmaUmmaWarpSpecializedImplicitGemmILS5_0ELi17ELi2ELi1ELi2EN4cute5tupleIJNSA_1CILi2EEENSC_ILi1EEESE_EEEEENSB_IJNSC_ILi128EEENSC_ILi64EEENSB_IJSI_EEEEEENS_10bfloat16_tESL_NSA_8TiledMMAINSA_8MMA_AtomIJNSA_26SM100_MMA_F16BF16_2x1SM_SSISL_SL_fLi128ELi64ELNSA_4UMMA5MajorE0ELSQ_0ELNSP_7ScaleInE0ELSR_0EEEEEENSA_6LayoutINSB_IJSE_SE_SE_EEENSB_IJNSC_ILi0EEESW_SW_EEEEENSB_IJNSA_10UnderscoreESZ_SZ_EEEEENS7_6detail27Sm100ImplicitGemmTileTraitsINSA_25SM100_TMA_2SM_LOAD_IM2COLENSA_14ComposedLayoutINSA_7SwizzleILi3ELi4ELi3EEENSA_18smem_ptr_flag_bitsILi16EEENSU_INSB_IJNSC_ILi8EEESI_EEENSB_IJSI_SE_EEEEEEEvEENS13_INSA_18SM100_TMA_2SM_LOADES1E_vEEEENS_8epilogue10collective18CollectiveEpilogueINS1J_23Sm100TmaWarpSpecializedILi3ELi2ELi16ELb1ELb0EEEJNSB_IJSI_SI_SJ_EEENSB_IJNSU_ISI_SE_EENSU_INSB_IJNSC_ILi16EEESD_EEENSB_IJSE_NSC_ILi32EEEEEEEEEEESL_NSB_IJNSB_IJlllEEESE_SW_EEESL_S1X_NS1J_6fusion15FusionCallbacksIS1N_NS1Y_17LinearCombinationISL_fSL_fLNS_15FloatRoundStyleE2EEES1O_S1V_JEEENSA_5SM1004TMEM4LOAD26SM100_TMEM_LOAD_32dp32b16xENSA_20SM90_TMA_LOAD_IM2COLENS15_INS16_ILi1ELi4ELi3EEES19_NSU_INSB_IJS1A_S1Q_EEENSB_IJS1Q_SE_EEEEEEENSA_39AutoVectorizingCopyWithAssumedAlignmentILi128EEENSA_21SM90_TMA_STORE_IM2COLES2D_S2F_S2F_EEEvvEEEEvNT_6ParamsE --------------------------
	.section	.text._ZN7cutlass13device_kernelINS_4conv6kernel13ConvUniversalINS1_16ConvProblemShapeILNS1_8OperatorE0ELi2EEENS1_10collective14CollectiveConvINS1_47MainloopSm100TmaUmmaWarpSpecializedImplicitGemmILS5_0ELi17ELi2ELi1ELi2EN4cute5tupleIJNSA_1CILi2EEENSC_ILi1EEESE_EEEEENSB_IJNSC_ILi128EEENSC_ILi64EEENSB_IJSI_EEEEEENS_10bfloat16_tESL_NSA_8TiledMMAINSA_8MMA_AtomIJNSA_26SM100_MMA_F16BF16_2x1SM_SSISL_SL_fLi128ELi64ELNSA_4UMMA5MajorE0ELSQ_0ELNSP_7ScaleInE0ELSR_0EEEEEENSA_6LayoutINSB_IJSE_SE_SE_EEENSB_IJNSC_ILi0EEESW_SW_EEEEENSB_IJNSA_10UnderscoreESZ_SZ_EEEEENS7_6detail27Sm100ImplicitGemmTileTraitsINSA_25SM100_TMA_2SM_LOAD_IM2COLENSA_14ComposedLayoutINSA_7SwizzleILi3ELi4ELi3EEENSA_18smem_ptr_flag_bitsILi16EEENSU_INSB_IJNSC_ILi8EEESI_EEENSB_IJSI_SE_EEEEEEEvEENS13_INSA_18SM100_TMA_2SM_LOADES1E_vEEEENS_8epilogue10collective18CollectiveEpilogueINS1J_23Sm100TmaWarpSpecializedILi3ELi2ELi16ELb1ELb0EEEJNSB_IJSI_SI_SJ_EEENSB_IJNSU_ISI_SE_EENSU_INSB_IJNSC_ILi16EEESD_EEENSB_IJSE_NSC_ILi32EEEEEEEEEEESL_NSB_IJNSB_IJlllEEESE_SW_EEESL_S1X_NS1J_6fusion15FusionCallbacksIS1N_NS1Y_17LinearCombinationISL_fSL_fLNS_15FloatRoundStyleE2EEES1O_S1V_JEEENSA_5SM1004TMEM4LOAD26SM100_TMEM_LOAD_32dp32b16xENSA_20SM90_TMA_LOAD_IM2COLENS15_INS16_ILi1ELi4ELi3EEES19_NSU_INSB_IJS1A_S1Q_EEENSB_IJS1Q_SE_EEEEEEENSA_39AutoVectorizingCopyWithAssumedAlignmentILi128EEENSA_21SM90_TMA_STORE_IM2COLES2D_S2F_S2F_EEEvvEEEEvNT_6ParamsE,"ax",@progbits
	.align	128
.text._ZN7cutlass13device_kernelINS_4conv6kernel13ConvUniversalINS1_16ConvProblemShapeILNS1_8OperatorE0ELi2EEENS1_10collective14CollectiveConvINS1_47MainloopSm100TmaUmmaWarpSpecializedImplicitGemmILS5_0ELi17ELi2ELi1ELi2EN4cute5tupleIJNSA_1CILi2EEENSC_ILi1EEESE_EEEEENSB_IJNSC_ILi128EEENSC_ILi64EEENSB_IJSI_EEEEEENS_10bfloat16_tESL_NSA_8TiledMMAINSA_8MMA_AtomIJNSA_26SM100_MMA_F16BF16_2x1SM_SSISL_SL_fLi128ELi64ELNSA_4UMMA5MajorE0ELSQ_0ELNSP_7ScaleInE0ELSR_0EEEEEENSA_6LayoutINSB_IJSE_SE_SE_EEENSB_IJNSC_ILi0EEESW_SW_EEEEENSB_IJNSA_10UnderscoreESZ_SZ_EEEEENS7_6detail27Sm100ImplicitGemmTileTraitsINSA_25SM100_TMA_2SM_LOAD_IM2COLENSA_14ComposedLayoutINSA_7SwizzleILi3ELi4ELi3EEENSA_18smem_ptr_flag_bitsILi16EEENSU_INSB_IJNSC_ILi8EEESI_EEENSB_IJSI_SE_EEEEEEEvEENS13_INSA_18SM100_TMA_2SM_LOADES1E_vEEEENS_8epilogue10collective18CollectiveEpilogueINS1J_23Sm100TmaWarpSpecializedILi3ELi2ELi16ELb1ELb0EEEJNSB_IJSI_SI_SJ_EEENSB_IJNSU_ISI_SE_EENSU_INSB_IJNSC_ILi16EEESD_EEENSB_IJSE_NSC_ILi32EEEEEEEEEEESL_NSB_IJNSB_IJlllEEESE_SW_EEESL_S1X_NS1J_6fusion15FusionCallbacksIS1N_NS1Y_17LinearCombinationISL_fSL_fLNS_15FloatRoundStyleE2EEES1O_S1V_JEEENSA_5SM1004TMEM4LOAD26SM100_TMEM_LOAD_32dp32b16xENSA_20SM90_TMA_LOAD_IM2COLENS15_INS16_ILi1ELi4ELi3EEES19_NSU_INSB_IJS1A_S1Q_EEENSB_IJS1Q_SE_EEEEEEENSA_39AutoVectorizingCopyWithAssumedAlignmentILi128EEENSA_21SM90_TMA_STORE_IM2COLES2D_S2F_S2F_EEEvvEEEEvNT_6ParamsE:
        .type           _ZN7cutlass13device_kernelINS_4conv6kernel13ConvUniversalINS1_16ConvProblemShapeILNS1_8OperatorE0ELi2EEENS1_10collective14CollectiveConvINS1_47MainloopSm100TmaUmmaWarpSpecializedImplicitGemmILS5_0ELi17ELi2ELi1ELi2EN4cute5tupleIJNSA_1CILi2EEENSC_ILi1EEESE_EEEEENSB_IJNSC_ILi128EEENSC_ILi64EEENSB_IJSI_EEEEEENS_10bfloat16_tESL_NSA_8TiledMMAINSA_8MMA_AtomIJNSA_26SM100_MMA_F16BF16_2x1SM_SSISL_SL_fLi128ELi64ELNSA_4UMMA5MajorE0ELSQ_0ELNSP_7ScaleInE0ELSR_0EEEEEENSA_6LayoutINSB_IJSE_SE_SE_EEENSB_IJNSC_ILi0EEESW_SW_EEEEENSB_IJNSA_10UnderscoreESZ_SZ_EEEEENS7_6detail27Sm100ImplicitGemmTileTraitsINSA_25SM100_TMA_2SM_LOAD_IM2COLENSA_14ComposedLayoutINSA_7SwizzleILi3ELi4ELi3EEENSA_18smem_ptr_flag_bitsILi16EEENSU_INSB_IJNSC_ILi8EEESI_EEENSB_IJSI_SE_EEEEEEEvEENS13_INSA_18SM100_TMA_2SM_LOADES1E_vEEEENS_8epilogue10collective18CollectiveEpilogueINS1J_23Sm100TmaWarpSpecializedILi3ELi2ELi16ELb1ELb0EEEJNSB_IJSI_SI_SJ_EEENSB_IJNSU_ISI_SE_EENSU_INSB_IJNSC_ILi16EEESD_EEENSB_IJSE_NSC_ILi32EEEEEEEEEEESL_NSB_IJNSB_IJlllEEESE_SW_EEESL_S1X_NS1J_6fusion15FusionCallbacksIS1N_NS1Y_17LinearCombinationISL_fSL_fLNS_15FloatRoundStyleE2EEES1O_S1V_JEEENSA_5SM1004TMEM4LOAD26SM100_TMEM_LOAD_32dp32b16xENSA_20SM90_TMA_LOAD_IM2COLENS15_INS16_ILi1ELi4ELi3EEES19_NSU_INSB_IJS1A_S1Q_EEENSB_IJS1Q_SE_EEEEEEENSA_39AutoVectorizingCopyWithAssumedAlignmentILi128EEENSA_21SM90_TMA_STORE_IM2COLES2D_S2F_S2F_EEEvvEEEEvNT_6ParamsE,@function
        .size           _ZN7cutlass13device_kernelINS_4conv6kernel13ConvUniversalINS1_16ConvProblemShapeILNS1_8OperatorE0ELi2EEENS1_10collective14CollectiveConvINS1_47MainloopSm100TmaUmmaWarpSpecializedImplicitGemmILS5_0ELi17ELi2ELi1ELi2EN4cute5tupleIJNSA_1CILi2EEENSC_ILi1EEESE_EEEEENSB_IJNSC_ILi128EEENSC_ILi64EEENSB_IJSI_EEEEEENS_10bfloat16_tESL_NSA_8TiledMMAINSA_8MMA_AtomIJNSA_26SM100_MMA_F16BF16_2x1SM_SSISL_SL_fLi128ELi64ELNSA_4UMMA5MajorE0ELSQ_0ELNSP_7ScaleInE0ELSR_0EEEEEENSA_6LayoutINSB_IJSE_SE_SE_EEENSB_IJNSC_ILi0EEESW_SW_EEEEENSB_IJNSA_10UnderscoreESZ_SZ_EEEEENS7_6detail27Sm100ImplicitGemmTileTraitsINSA_25SM100_TMA_2SM_LOAD_IM2COLENSA_14ComposedLayoutINSA_7SwizzleILi3ELi4ELi3EEENSA_18smem_ptr_flag_bitsILi16EEENSU_INSB_IJNSC_ILi8EEESI_EEENSB_IJSI_SE_EEEEEEEvEENS13_INSA_18SM100_TMA_2SM_LOADES1E_vEEEENS_8epilogue10collective18CollectiveEpilogueINS1J_23Sm100TmaWarpSpecializedILi3ELi2ELi16ELb1ELb0EEEJNSB_IJSI_SI_SJ_EEENSB_IJNSU_ISI_SE_EENSU_INSB_IJNSC_ILi16EEESD_EEENSB_IJSE_NSC_ILi32EEEEEEEEEEESL_NSB_IJNSB_IJlllEEESE_SW_EEESL_S1X_NS1J_6fusion15FusionCallbacksIS1N_NS1Y_17LinearCombinationISL_fSL_fLNS_15FloatRoundStyleE2EEES1O_S1V_JEEENSA_5SM1004TMEM4LOAD26SM100_TMEM_LOAD_32dp32b16xENSA_20SM90_TMA_LOAD_IM2COLENS15_INS16_ILi1ELi4ELi3EEES19_NSU_INSB_IJS1A_S1Q_EEENSB_IJS1Q_SE_EEEEEEENSA_39AutoVectorizingCopyWithAssumedAlignmentILi128EEENSA_21SM90_TMA_STORE_IM2COLES2D_S2F_S2F_EEEvvEEEEvNT_6ParamsE,(.L_x_205 - _ZN7cutlass13device_kernelINS_4conv6kernel13ConvUniversalINS1_16ConvProblemShapeILNS1_8OperatorE0ELi2EEENS1_10collective14CollectiveConvINS1_47MainloopSm100TmaUmmaWarpSpecializedImplicitGemmILS5_0ELi17ELi2ELi1ELi2EN4cute5tupleIJNSA_1CILi2EEENSC_ILi1EEESE_EEEEENSB_IJNSC_ILi128EEENSC_ILi64EEENSB_IJSI_EEEEEENS_10bfloat16_tESL_NSA_8TiledMMAINSA_8MMA_AtomIJNSA_26SM100_MMA_F16BF16_2x1SM_SSISL_SL_fLi128ELi64ELNSA_4UMMA5MajorE0ELSQ_0ELNSP_7ScaleInE0ELSR_0EEEEEENSA_6LayoutINSB_IJSE_SE_SE_EEENSB_IJNSC_ILi0EEESW_SW_EEEEENSB_IJNSA_10UnderscoreESZ_SZ_EEEEENS7_6detail27Sm100ImplicitGemmTileTraitsINSA_25SM100_TMA_2SM_LOAD_IM2COLENSA_14ComposedLayoutINSA_7SwizzleILi3ELi4ELi3EEENSA_18smem_ptr_flag_bitsILi16EEENSU_INSB_IJNSC_ILi8EEESI_EEENSB_IJSI_SE_EEEEEEEvEENS13_INSA_18SM100_TMA_2SM_LOADES1E_vEEEENS_8epilogue10collective18CollectiveEpilogueINS1J_23Sm100TmaWarpSpecializedILi3ELi2ELi16ELb1ELb0EEEJNSB_IJSI_SI_SJ_EEENSB_IJNSU_ISI_SE_EENSU_INSB_IJNSC_ILi16EEESD_EEENSB_IJSE_NSC_ILi32EEEEEEEEEEESL_NSB_IJNSB_IJlllEEESE_SW_EEESL_S1X_NS1J_6fusion15FusionCallbacksIS1N_NS1Y_17LinearCombinationISL_fSL_fLNS_15FloatRoundStyleE2EEES1O_S1V_JEEENSA_5SM1004TMEM4LOAD26SM100_TMEM_LOAD_32dp32b16xENSA_20SM90_TMA_LOAD_IM2COLENS15_INS16_ILi1ELi4ELi3EEES19_NSU_INSB_IJS1A_S1Q_EEENSB_IJS1Q_SE_EEEEEEENSA_39AutoVectorizingCopyWithAssumedAlignmentILi128EEENSA_21SM90_TMA_STORE_IM2COLES2D_S2F_S2F_EEEvvEEEEvNT_6ParamsE)
        .other          _ZN7cutlass13device_kernelINS_4conv6kernel13ConvUniversalINS1_16ConvProblemShapeILNS1_8OperatorE0ELi2EEENS1_10collective14CollectiveConvINS1_47MainloopSm100TmaUmmaWarpSpecializedImplicitGemmILS5_0ELi17ELi2ELi1ELi2EN4cute5tupleIJNSA_1CILi2EEENSC_ILi1EEESE_EEEEENSB_IJNSC_ILi128EEENSC_ILi64EEENSB_IJSI_EEEEEENS_10bfloat16_tESL_NSA_8TiledMMAINSA_8MMA_AtomIJNSA_26SM100_MMA_F16BF16_2x1SM_SSISL_SL_fLi128ELi64ELNSA_4UMMA5MajorE0ELSQ_0ELNSP_7ScaleInE0ELSR_0EEEEEENSA_6LayoutINSB_IJSE_SE_SE_EEENSB_IJNSC_ILi0EEESW_SW_EEEEENSB_IJNSA_10UnderscoreESZ_SZ_EEEEENS7_6detail27Sm100ImplicitGemmTileTraitsINSA_25SM100_TMA_2SM_LOAD_IM2COLENSA_14ComposedLayoutINSA_7SwizzleILi3ELi4ELi3EEENSA_18smem_ptr_flag_bitsILi16EEENSU_INSB_IJNSC_ILi8EEESI_EEENSB_IJSI_SE_EEEEEEEvEENS13_INSA_18SM100_TMA_2SM_LOADES1E_vEEEENS_8epilogue10collective18CollectiveEpilogueINS1J_23Sm100TmaWarpSpecializedILi3ELi2ELi16ELb1ELb0EEEJNSB_IJSI_SI_SJ_EEENSB_IJNSU_ISI_SE_EENSU_INSB_IJNSC_ILi16EEESD_EEENSB_IJSE_NSC_ILi32EEEEEEEEEEESL_NSB_IJNSB_IJlllEEESE_SW_EEESL_S1X_NS1J_6fusion15FusionCallbacksIS1N_NS1Y_17LinearCombinationISL_fSL_fLNS_15FloatRoundStyleE2EEES1O_S1V_JEEENSA_5SM1004TMEM4LOAD26SM100_TMEM_LOAD_32dp32b16xENSA_20SM90_TMA_LOAD_IM2COLENS15_INS16_ILi1ELi4ELi3EEES19_NSU_INSB_IJS1A_S1Q_EEENSB_IJS1Q_SE_EEEEEEENSA_39AutoVectorizingCopyWithAssumedAlignmentILi128EEENSA_21SM90_TMA_STORE_IM2COLES2D_S2F_S2F_EEEvvEEEEvNT_6ParamsE,@"STO_CUDA_ENTRY STV_DEFAULT"
_ZN7cutlass13device_kernelINS_4conv6kernel13ConvUniversalINS1_16ConvProblemShapeILNS1_8OperatorE0ELi2EEENS1_10collective14CollectiveConvINS1_47MainloopSm100TmaUmmaWarpSpecializedImplicitGemmILS5_0ELi17ELi2ELi1ELi2EN4cute5tupleIJNSA_1CILi2EEENSC_ILi1EEESE_EEEEENSB_IJNSC_ILi128EEENSC_ILi64EEENSB_IJSI_EEEEEENS_10bfloat16_tESL_NSA_8TiledMMAINSA_8MMA_AtomIJNSA_26SM100_MMA_F16BF16_2x1SM_SSISL_SL_fLi128ELi64ELNSA_4UMMA5MajorE0ELSQ_0ELNSP_7ScaleInE0ELSR_0EEEEEENSA_6LayoutINSB_IJSE_SE_SE_EEENSB_IJNSC_ILi0EEESW_SW_EEEEENSB_IJNSA_10UnderscoreESZ_SZ_EEEEENS7_6detail27Sm100ImplicitGemmTileTraitsINSA_25SM100_TMA_2SM_LOAD_IM2COLENSA_14ComposedLayoutINSA_7SwizzleILi3ELi4ELi3EEENSA_18smem_ptr_flag_bitsILi16EEENSU_INSB_IJNSC_ILi8EEESI_EEENSB_IJSI_SE_EEEEEEEvEENS13_INSA_18SM100_TMA_2SM_LOADES1E_vEEEENS_8epilogue10collective18CollectiveEpilogueINS1J_23Sm100TmaWarpSpecializedILi3ELi2ELi16ELb1ELb0EEEJNSB_IJSI_SI_SJ_EEENSB_IJNSU_ISI_SE_EENSU_INSB_IJNSC_ILi16EEESD_EEENSB_IJSE_NSC_ILi32EEEEEEEEEEESL_NSB_IJNSB_IJlllEEESE_SW_EEESL_S1X_NS1J_6fusion15FusionCallbacksIS1N_NS1Y_17LinearCombinationISL_fSL_fLNS_15FloatRoundStyleE2EEES1O_S1V_JEEENSA_5SM1004TMEM4LOAD26SM100_TMEM_LOAD_32dp32b16xENSA_20SM90_TMA_LOAD_IM2COLENS15_INS16_ILi1ELi4ELi3EEES19_NSU_INSB_IJS1A_S1Q_EEENSB_IJS1Q_SE_EEEEEEENSA_39AutoVectorizingCopyWithAssumedAlignmentILi128EEENSA_21SM90_TMA_STORE_IM2COLES2D_S2F_S2F_EEEvvEEEEvNT_6ParamsE:
[----:B------:R-:W1:Y:S01]  /*0000*/  LDC R1, c[0x0][0x37c] ;  /* 0x0000df00ff017b82 */ /* 0x000e620000000800 */
[----:B------:R-:W2:Y:S01]  /*0010*/  S2R R55, SR_TID.X ;  /* 0x0000000000377919 */ /* 0x000ea20000002100 */
[----:B------:R-:W3:Y:S06]  /*0020*/  LDCU.64 UR8, c[0x0][0x890] ;  /* 0x00011200ff0877ac */ /* 0x000eec0008000a00 */
[----:B------:R-:W4:Y:S01]  /*0030*/  S2UR UR4, SR_CgaCtaId ;  /* 0x00000000000479c3 */ /* 0x000f220000008800 */
[----:B-1----:R-:W-:Y:S01]  /*0040*/  VIADD R1, R1, 0xfffffff8 ;  /* 0xfffffff801017836 */ /* 0x002fe20000000000 */
[----:B------:R-:W-:-:S02]  /*0050*/  PRMT R45, RZ, 0x7610, R45 ;  /* 0x00007610ff2d7816 */ /* 0x000fc4000000002d */
[----:B------:R-:W-:Y:S02]  /*0060*/  ELECT P1, URZ, PT ;  /* 0x0000000000ff782f */ /* 0x000fe40003820000 */
[----:B------:R-:W-:Y:S01]  /*0070*/  R2UR UR43, R1 ;  /* 0x00000000012b72ca */ /* 0x000fe200000e0000 */
[----:B---3--:R-:W-:-:S04]  /*0080*/  UISETP.NE.U32.AND UP0, UPT, UR8, URZ, UPT ;  /* 0x000000ff0800728c */ /* 0x008fc8000bf05070 */
[----:B------:R-:W-:Y:S02]  /*0090*/  UISETP.NE.AND.EX UP0, UPT, UR9, URZ, UPT, UP0 ;  /* 0x000000ff0900728c */ /* 0x000fe4000bf05300 */
[----:B----4-:R-:W-:Y:S02]  /*00a0*/  ULOP3.LUT UR38, UR4, 0x1, URZ, 0xc0, !UPT ;  /* 0x0000000104267892 */ /* 0x010fe4000f8ec0ff */
[----:B------:R-:W-:Y:S01]  /*00b0*/  ULOP3.LUT UR37, UR4, 0x1, URZ, 0x3c, !UPT ;  /* 0x0000000104257892 */ /* 0x000fe2000f8e3cff */
[----:B--2---:R-:W-:-:S05]  /*00c0*/  SHF.R.U32.HI R46, RZ, 0x5, R55 ;  /* 0x00000005ff2e7819 */ /* 0x004fca0000011637 */
[----:B------:R-:W1:Y:S02]  /*00d0*/  SHFL.IDX PT, R0, R46, RZ, 0x1f ;  /* 0x00001fff2e007589 */ /* 0x000e6400000e0000 */
[----:B-1----:R-:W-:Y:S01]  /*00e0*/  R2UR UR18, R0 ;  /* 0x00000000001272ca */ /* 0x002fe200000e0000 */
[----:B------:R-:W-:-:S14]  /*00f0*/  BRA.U UP0, `(.L_x_0) ;  /* 0x0000000100307547 */ /* 0x000fdc000b800000 */
[----:B------:R-:W1:Y:S02]  /*0100*/  LDCU.64 UR4, c[0x0][0x888] ;  /* 0x00011100ff0477ac */ /* 0x000e640008000a00 */
[----:B-1----:R-:W-:-:S04]  /*0110*/  UISETP.NE.U32.AND UP0, UPT, UR4, URZ, UPT ;  /* 0x000000ff0400728c */ /* 0x002fc8000bf05070 */
[----:B------:R-:W-:-:S09]  /*0120*/  UISETP.NE.AND.EX UP0, UPT, UR5, URZ, UPT, UP0 ;  /* 0x000000ff0500728c */ /* 0x000fd2000bf05300 */
[----:B------:R-:W-:Y:S05]  /*0130*/  BRA.U !UP0, `(.L_x_1) ;  /* 0x0000000108147547 */ /* 0x000fea000b800000 */
[----:B------:R-:W1:Y:S01]  /*0140*/  LDC.64 R26, c[0x0][0x888] ;  /* 0x00022200ff1a7b82 */ /* 0x000e620000000a00 */
[----:B------:R-:W1:Y:S02]  /*0150*/  LDCU.64 UR4, c[0x0][0x358] ;  /* 0x00006b00ff0477ac */ /* 0x000e640008000a00 */
[----:B-1----:R1:W5:Y:S01]  /*0160*/  LDG.E R26, desc[UR4][R26.64] ;  /* 0x000000041a1a7981 */ /* 0x002362000c1e1900 */
[----:B------:R-:W-:Y:S01]  /*0170*/  HFMA2 R45, -RZ, RZ, 0, 5.9604644775390625e-08 ;  /* 0x00000001ff2d7431 */ /* 0x000fe200000001ff */
[----:B------:R-:W-:Y:S05]  /*0180*/  BRA `(.L_x_0) ;  /* 0x00000000000c7947 */ /* 0x000fea0003800000 */
.L_x_1:
[----:B------:R-:W1:Y:S01]  /*0190*/  LDCU UR4, c[0x0][0x880] ;  /* 0x00011000ff0477ac */ /* 0x000e620008000800 */
[----:B------:R-:W-:Y:S01]  /*01a0*/  HFMA2 R45, -RZ, RZ, 0, 5.9604644775390625e-08 ;  /* 0x00000001ff2d7431 */ /* 0x000fe200000001ff */
[----:B-1----:R-:W-:-:S07]  /*01b0*/  MOV R26, UR4 ;  /* 0x00000004001a7c02 */ /* 0x002fce0008000f00 */
.L_x_0:
[----:B------:R-:W2:Y:S02]  /*01c0*/  LDCU.64 UR4, c[0x0][0x8b0] ;  /* 0x00011600ff0477ac */ /* 0x000ea40008000a00 */
[----:B--2---:R-:W-:-:S04]  /*01d0*/  UISETP.NE.U32.AND UP0, UPT, UR4, URZ, UPT ;  /* 0x000000ff0400728c */ /* 0x004fc8000bf05070 */
[----:B------:R-:W-:-:S09]  /*01e0*/  UISETP.NE.AND.EX UP0, UPT, UR5, URZ, UPT, UP0 ;  /* 0x000000ff0500728c */ /* 0x000fd2000bf05300 */
[----:B------:R-:W-:Y:S05]  /*01f0*/  BRA.U UP0, `(.L_x_2) ;  /* 0x0000000100287547 */ /* 0x000fea000b800000 */
[----:B------:R-:W2:Y:S02]  /*0200*/  LDCU.64 UR4, c[0x0][0x8a8] ;  /* 0x00011500ff0477ac */ /* 0x000ea40008000a00 */
[----:B--2---:R-:W-:-:S04]  /*0210*/  UISETP.NE.U32.AND UP0, UPT, UR4, URZ, UPT ;  /* 0x000000ff0400728c */ /* 0x004fc8000bf05070 */
[----:B------:R-:W-:-:S09]  /*0220*/  UISETP.NE.AND.EX UP0, UPT, UR5, URZ, UPT, UP0 ;  /* 0x000000ff0500728c */ /* 0x000fd2000bf05300 */
[----:B------:R-:W-:Y:S05]  /*0230*/  BRA.U !UP0, `(.L_x_3) ;  /* 0x0000000108107547 */ /* 0x000fea000b800000 */
[----:B------:R-:W2:Y:S01]  /*0240*/  LDC.64 R24, c[0x0][0x8a8] ;  /* 0x00022a00ff187b82 */ /* 0x000ea20000000a00 */
[----:B------:R-:W2:Y:S02]  /*0250*/  LDCU.64 UR4, c[0x0][0x358] ;  /* 0x00006b00ff0477ac */ /* 0x000ea40008000a00 */
[----:B--2---:R2:W5:Y:S01]  /*0260*/  LDG.E R24, desc[UR4][R24.64] ;  /* 0x0000000418187981 */ /* 0x004562000c1e1900 */
[----:B------:R-:W-:Y:S05]  /*0270*/  BRA `(.L_x_2) ;  /* 0x0000000000087947 */ /* 0x000fea0003800000 */
.L_x_3:
[----:B------:R-:W2:Y:S02]  /*0280*/  LDCU UR4, c[0x0][0x8a0] ;  /* 0x00011400ff0477ac */ /* 0x000ea40008000800 */
[----:B--2---:R-:W-:Y:S02]  /*0290*/  MOV R24, UR4 ;  /* 0x0000000400187c02 */ /* 0x004fe40008000f00 */
.L_x_2:
[----:B------:R-:W-:Y:S01]  /*02a0*/  IMAD.U32 R0, RZ, RZ, UR18 ;  /* 0x00000012ff007e24 */ /* 0x000fe2000f8e00ff */
[----:B------:R-:W-:Y:S04]  /*02b0*/  BSSY.RECONVERGENT B0, `(.L_x_4) ;  /* 0x000000c000007945 */ /* 0x000fe80003800200 */
[C---:B------:R-:W-:Y:S02]  /*02c0*/  ISETP.NE.OR P2, PT, R0.reuse, 0x1, !P1 ;  /* 0x000000010000780c */ /* 0x040fe40004f45670 */
[----:B------:R-:W-:-:S11]  /*02d0*/  ISETP.NE.OR P0, PT, R0, 0x3, !P1 ;  /* 0x000000030000780c */ /* 0x000fd60004f05670 */
[----:B------:R-:W-:Y:S05]  /*02e0*/  @P2 BRA `(.L_x_5) ;  /* 0x0000000000202947 */ /* 0x000fea0003800000 */
[----:B------:R-:W3:Y:S02]  /*02f0*/  LDCU.64 UR4, c[0x0][0x348] ;  /* 0x00006900ff0477ac */ /* 0x000ee40008000a00 */
[----:B---3--:R-:W-:Y:S02]  /*0300*/  UIADD3 UR6, UP1, UPT, UR4, 0x80, URZ ;  /* 0x0000008004067890 */ /* 0x008fe4000ff3e0ff */
[----:B------:R-:W-:Y:S02]  /*0310*/  UIADD3 UR4, UP0, UPT, UR4, 0x180, URZ ;  /* 0x0000018004047890 */ /* 0x000fe4000ff1e0ff */
[----:B------:R-:W-:Y:S02]  /*0320*/  UIADD3.X UR7, UPT, UPT, URZ, UR5, URZ, UP1, !UPT ;  /* 0x00000005ff077290 */ /* 0x000fe40008ffe4ff */
[----:B------:R-:W-:-:S07]  /*0330*/  UIADD3.X UR5, UPT, UPT, URZ, UR5, URZ, UP0, !UPT ;  /* 0x00000005ff057290 */ /* 0x000fce00087fe4ff */
[----:B------:R3:W-:Y:S02]  /*0340*/  UTMACCTL.PF [UR6] ;  /* 0x00000000060079b9 */ /* 0x0007e40008040000 */
[----:B------:R3:W-:Y:S02]  /*0350*/  UTMACCTL.PF [UR4] ;  /* 0x00000000040079b9 */ /* 0x0007e40008040000 */
[----:B---3--:R-:W-:Y:S01]  /*0360*/  NOP ;  /* 0x0000000000007918 */ /* 0x008fe20000000000 */
.L_x_5:
[----:B------:R-:W-:Y:S05]  /*0370*/  BSYNC.RECONVERGENT B0 ;  /* 0x0000000000007941 */ /* 0x000fea0003800200 */
.L_x_4:
[----:B------:R-:W-:Y:S04]  /*0380*/  BSSY.RECONVERGENT B0, `(.L_x_6) ;  /* 0x000000a000007945 */ /* 0x000fe80003800200 */
        /* <DEDUP_REMOVED lines=9> */
.L_x_7:
[----:B------:R-:W-:Y:S05]  /*0420*/  BSYNC.RECONVERGENT B0 ;  /* 0x0000000000007941 */ /* 0x000fea0003800200 */
.L_x_6:
[----:B------:R-:W3:Y:S01]  /*0430*/  LDCU.64 UR4, c[0x0][0x888] ;  /* 0x00011100ff0477ac */ /* 0x000ee20008000a00 */
[----:B------:R-:W-:Y:S02]  /*0440*/  UISETP.EQ.U32.AND UP2, UPT, UR8, URZ, UPT ;  /* 0x000000ff0800728c */ /* 0x000fe4000bf42070 */
[----:B------:R-:W-:Y:S02]  /*0450*/  UPLOP3.LUT UP3, UPT, UPT, UPT, UPT, 0x80, 0x8 ;  /* 0x000000000008789c */ /* 0x000fe40003f6f070 */
[----:B---3--:R-:W-:-:S04]  /*0460*/  UISETP.NE.U32.AND UP0, UPT, UR4, URZ, UPT ;  /* 0x000000ff0400728c */ /* 0x008fc8000bf05070 */
[----:B------:R-:W-:-:S04]  /*0470*/  UISETP.NE.AND.EX UP1, UPT, UR5, URZ, UPT, UP0 ;  /* 0x000000ff0500728c */ /* 0x000fc8000bf25300 */
[----:B------:R-:W-:-:S04]  /*0480*/  UISETP.EQ.OR.EX UP4, UPT, UR9, URZ, !UP1, UP2 ;  /* 0x000000ff0900728c */ /* 0x000fc8000cf82720 */
[----:B------:R-:W-:-:S06]  /*0490*/  UP2UR UR4, UPR, URZ, 0x10 ;  /* 0x00000010ff047883 */ /* 0x000fcc0008000000 */
[----:B------:R-:W-:Y:S01]  /*04a0*/  MOV R51, UR4 ;  /* 0x0000000400337c02 */ /* 0x000fe20008000f00 */
[----:B------:R-:W-:Y:S06]  /*04b0*/  BRA.U !UP4, `(.L_x_8) ;  /* 0x000000010c207547 */ /* 0x000fec000b800000 */
[----:B------:R-:W-:Y:S01]  /*04c0*/  UISETP.NE.U32.AND UP2, UPT, UR8, URZ, UPT ;  /* 0x000000ff0800728c */ /* 0x000fe2000bf45070 */
[----:B-----5:R-:W-:Y:S01]  /*04d0*/  FSETP.NEU.AND P0, PT, R26, RZ, PT ;  /* 0x000000ff1a00720b */ /* 0x020fe20003f0d000 */
[----:B------:R-:W-:Y:S02]  /*04e0*/  USEL UR4, URZ, 0xffffffff, UP1 ;  /* 0xffffffffff047887 */ /* 0x000fe40008800000 */
[----:B------:R-:W-:-:S10]  /*04f0*/  UISETP.NE.AND.EX UP2, UPT, UR9, URZ, UPT, UP2 ;  /* 0x000000ff0900728c */ /* 0x000fd4000bf45320 */
[----:B------:R-:W-:Y:S01]  /*0500*/  VOTEU.ANY UP0, P0 ;  /* 0x0000000000ff7886 */ /* 0x000fe20000000100 */
[----:B------:R-:W-:-:S04]  /*0510*/  @!UP2 USEL UR4, URZ, 0xffffffff, UP0 ;  /* 0xffffffffff04a887 */ /* 0x000fc80008000000 */
[----:B------:R-:W-:-:S04]  /*0520*/  ULOP3.LUT UR4, UR4, 0x1, URZ, 0xc0, !UPT ;  /* 0x0000000104047892 */ /* 0x000fc8000f8ec0ff */
[----:B------:R-:W-:-:S11]  /*0530*/  UISETP.NE.U32.AND UP3, UPT, UR4, 0x1, UPT ;  /* 0x000000010400788c */ /* 0x000fd6000bf65070 */
.L_x_8:
[----:B------:R-:W3:Y:S01]  /*0540*/  SHFL.IDX PT, R0, R46, RZ, 0x1f ;  /* 0x00001fff2e007589 */ /* 0x000ee200000e0000 */
[----:B------:R-:W-:Y:S02]  /*0550*/  UISETP.NE.AND UP5, UPT, UR18, 0x2, UPT ;  /* 0x000000021200788c */ /* 0x000fe4000bfa5270 */
[----:B------:R-:W-:Y:S02]  /*0560*/  UISETP.NE.AND UP0, UPT, UR18, 0x2, UPT ;  /* 0x000000021200788c */ /* 0x000fe4000bf05270 */
[----:B------:R-:W-:Y:S02]  /*0570*/  UISETP.NE.OR UP2, UPT, UR38, URZ, UP5 ;  /* 0x000000ff2600728c */ /* 0x000fe4000af45670 */
[----:B------:R-:W-:-:S04]  /*0580*/  USEL UR53, URZ, 0x1, UP0 ;  /* 0x00000001ff357887 */ /* 0x000fc80008000000 */
[----:B------:R-:W-:Y:S02]  /*0590*/  PLOP3.LUT P3, PT, P1, PT, UP2, 0xae, 0xea ;  /* 0x0000000000ea781c */ /* 0x000fe40000f6f52e */
[----:B---3--:R-:W-:-:S13]  /*05a0*/  ISETP.NE.AND P0, PT, R0, RZ, PT ;  /* 0x000000ff0000720c */ /* 0x008fda0003f05270 */
[----:B------:R-:W-:Y:S05]  /*05b0*/  @P0 BRA `(.L_x_9) ;  /* 0x0000000000bc0947 */ /* 0x000fea0003800000 */
[----:B------:R-:W-:Y:S01]  /*05c0*/  ELECT P0, URZ, PT ;  /* 0x0000000000ff782f */ /* 0x000fe20003800000 */
[----:B------:R-:W-:-:S12]  /*05d0*/  BSSY.RECONVERGENT B0, `(.L_x_9) ;  /* 0x000002d000007945 */ /* 0x000fd80003800200 */
[----:B------:R-:W-:Y:S05]  /*05e0*/  @!P0 BRA `(.L_x_10) ;  /* 0x0000000000ac8947 */ /* 0x000fea0003800000 */
[----:B------:R-:W3:Y:S01]  /*05f0*/  S2UR UR5, SR_CgaCtaId ;  /* 0x00000000000579c3 */ /* 0x000ee20000008800 */
[----:B------:R-:W-:Y:S01]  /*0600*/  UMOV UR4, 0x400 ;  /* 0x0000040000047882 */ /* 0x000fe20000000000 */
[----:B------:R-:W-:Y:S02]  /*0610*/  UMOV UR6, 0x1 ;  /* 0x0000000100067882 */ /* 0x000fe40000000000 */
[----:B------:R-:W-:-:S04]  /*0620*/  UIADD3 UR6, UPT, UPT, -UR6, 0x100000, URZ ;  /* 0x0010000006067890 */ /* 0x000fc8000fffe1ff */
[----:B------:R-:W-:Y:S02]  /*0630*/  USHF.L.U32 UR7, UR6, 0xb, URZ ;  /* 0x0000000b06077899 */ /* 0x000fe400080006ff */
[----:B------:R-:W-:Y:S02]  /*0640*/  USHF.L.U32 UR6, UR6, 0x1, URZ ;  /* 0x0000000106067899 */ /* 0x000fe400080006ff */
[----:B---3--:R-:W-:Y:S01]  /*0650*/  ULEA UR4, UR5, UR4, 0x18 ;  /* 0x0000000405047291 */ /* 0x008fe2000f8ec0ff */
[----:B------:R-:W3:Y:S11]  /*0660*/  FENCE.VIEW.ASYNC.S ;  /* 0x00000000000073c6 */ /* 0x000ef60000000000 */
[----:B---3--:R3:W4:Y:S01]  /*0670*/  SYNCS.EXCH.64 URZ, [UR4], UR6 ;  /* 0x0000000604ff75b2 */ /* 0x0087220008000100 */
[----:B------:R3:W1:Y:S01]  /*0680*/  SYNCS.EXCH.64 URZ, [UR4+0x88], UR6 ;  /* 0x0000880604ff75b2 */ /* 0x0006620008000100 */
        /* <DEDUP_REMOVED lines=31> */
[----:B------:R3:W1:Y:S02]  /*0880*/  SYNCS.EXCH.64 URZ, [UR4+0x108], UR6 ;  /* 0x0001080604ff75b2 */ /* 0x0006640008000100 */
[----:B---34-:R-:W-:Y:S01]  /*0890*/  NOP ;  /* 0x0000000000007918 */ /* 0x018fe20000000000 */
.L_x_10:
[----:B------:R-:W-:Y:S05]  /*08a0*/  BSYNC.RECONVERGENT B0 ;  /* 0x0000000000007941 */ /* 0x000fea0003800200 */
.L_x_9:
[----:B------:R-:W3:Y:S01]  /*08b0*/  SHFL.IDX PT, R0, R46, RZ, 0x1f ;  /* 0x00001fff2e007589 */ /* 0x000ee200000e0000 */
[----:B------:R-:W-:Y:S01]  /*08c0*/  NOP ;  /* 0x0000000000007918 */ /* 0x000fe20000000000 */
[----:B---3--:R-:W-:-:S13]  /*08d0*/  ISETP.NE.AND P0, PT, R0, 0x1, PT ;  /* 0x000000010000780c */ /* 0x008fda0003f05270 */
[----:B------:R-:W-:Y:S05]  /*08e0*/  @P0 BRA `(.L_x_11) ;  /* 0x0000000000500947 */ /* 0x000fea0003800000 */
[----:B------:R-:W3:Y:S01]  /*08f0*/  S2UR UR5, SR_CgaCtaId ;  /* 0x00000000000579c3 */ /* 0x000ee20000008800 */
[----:B------:R-:W-:Y:S01]  /*0900*/  UMOV UR4, 0x400 ;  /* 0x0000040000047882 */ /* 0x000fe20000000000 */
[----:B------:R-:W-:Y:S01]  /*0910*/  UMOV UR8, 0x20 ;  /* 0x0000002000087882 */ /* 0x000fe20000000000 */
[----:B------:R-:W-:Y:S01]  /*0920*/  UMOV UR6, 0x80 ;  /* 0x0000008000067882 */ /* 0x000fe20000000000 */
[----:B------:R-:W-:-:S04]  /*0930*/  UIADD3 UR8, UPT, UPT, -UR8, 0x100000, URZ ;  /* 0x0010000008087890 */ /* 0x000fc8000fffe1ff */
[----:B------:R-:W-:Y:S02]  /*0940*/  USHF.L.U32 UR9, UR8, 0xb, URZ ;  /* 0x0000000b08097899 */ /* 0x000fe400080006ff */
[----:B------:R-:W-:Y:S02]  /*0950*/  USHF.L.U32 UR8, UR8, 0x1, URZ ;  /* 0x0000000108087899 */ /* 0x000fe400080006ff */
[----:B------:R-:W-:-:S04]  /*0960*/  UIADD3 UR6, UPT, UPT, -UR6, 0x100000, URZ ;  /* 0x0010000006067890 */ /* 0x000fc8000fffe1ff */
[----:B------:R-:W-:Y:S02]  /*0970*/  USHF.L.U32 UR7, UR6, 0xb, URZ ;  /* 0x0000000b06077899 */ /* 0x000fe400080006ff */
[----:B------:R-:W-:Y:S01]  /*0980*/  USHF.L.U32 UR6, UR6, 0x1, URZ ;  /* 0x0000000106067899 */ /* 0x000fe200080006ff */
[----:B------:R-:W-:Y:S01]  /*0990*/  ELECT P0, URZ, PT ;  /* 0x0000000000ff782f */ /* 0x000fe20003800000 */
[----:B---3--:R-:W-:Y:S01]  /*09a0*/  ULEA UR4, UR5, UR4, 0x18 ;  /* 0x0000000405047291 */ /* 0x008fe2000f8ec0ff */
[----:B------:R-:W3:Y:S11]  /*09b0*/  FENCE.VIEW.ASYNC.S ;  /* 0x00000000000073c6 */ /* 0x000ef60000000000 */
[----:B---3--:R3:W4:Y:S01]  /*09c0*/  SYNCS.EXCH.64 URZ, [UR4+0x110], UR8 ;  /* 0x0001100804ff75b2 */ /* 0x0087220008000100 */
[----:B------:R3:W1:Y:S01]  /*09d0*/  SYNCS.EXCH.64 URZ, [UR4+0x128], UR6 ;  /* 0x0001280604ff75b2 */ /* 0x0006620008000100 */
[----:B------:R3:W1:Y:S01]  /*09e0*/  SYNCS.EXCH.64 URZ, [UR4+0x118], UR8 ;  /* 0x0001180804ff75b2 */ /* 0x0006620008000100 */
[----:B------:R3:W1:Y:S01]  /*09f0*/  SYNCS.EXCH.64 URZ, [UR4+0x130], UR6 ;  /* 0x0001300604ff75b2 */ /* 0x0006620008000100 */
[----:B------:R3:W1:Y:S01]  /*0a00*/  SYNCS.EXCH.64 URZ, [UR4+0x120], UR8 ;  /* 0x0001200804ff75b2 */ /* 0x0006620008000100 */
[----:B------:R3:W1:Y:S01]  /*0a10*/  SYNCS.EXCH.64 URZ, [UR4+0x138], UR6 ;  /* 0x0001380604ff75b2 */ /* 0x0006620008000100 */
[----:B------:R-:W-:Y:S01]  /*0a20*/  NOP ;  /* 0x0000000000007918 */ /* 0x000fe20000000000 */
.L_x_11:
[----:B------:R-:W2:Y:S01]  /*0a30*/  SHFL.IDX PT, R0, R46, RZ, 0x1f ;  /* 0x00001fff2e007589 */ /* 0x000ea200000e0000 */
[----:B------:R-:W-:Y:S01]  /*0a40*/  NOP ;  /* 0x0000000000007918 */ /* 0x000fe20000000000 */
[----:B--2---:R-:W-:-:S13]  /*0a50*/  ISETP.NE.AND P0, PT, R0, 0x3, PT ;  /* 0x000000030000780c */ /* 0x004fda0003f05270 */
[----:B------:R-:W-:Y:S05]  /*0a60*/  @P0 BRA `(.L_x_12) ;  /* 0x0000000000300947 */ /* 0x000fea0003800000 */
[----:B------:R-:W2:Y:S01]  /*0a70*/  S2UR UR5, SR_CgaCtaId ;  /* 0x00000000000579c3 */ /* 0x000ea20000008800 */
[----:B---3--:R-:W-:Y:S01]  /*0a80*/  UMOV UR4, 0x400 ;  /* 0x0000040000047882 */ /* 0x008fe20000000000 */
[----:B------:R-:W-:Y:S01]  /*0a90*/  UMOV UR6, 0x20 ;  /* 0x0000002000067882 */ /* 0x000fe20000000000 */
[----:B------:R-:W-:Y:S01]  /*0aa0*/  ELECT P0, URZ, PT ;  /* 0x0000000000ff782f */ /* 0x000fe20003800000 */
[----:B------:R-:W-:-:S04]  /*0ab0*/  UIADD3 UR6, UPT, UPT, -UR6, 0x100000, URZ ;  /* 0x0010000006067890 */ /* 0x000fc8000fffe1ff */
[----:B------:R-:W-:Y:S02]  /*0ac0*/  USHF.L.U32 UR7, UR6, 0xb, URZ ;  /* 0x0000000b06077899 */ /* 0x000fe400080006ff */
[----:B------:R-:W-:Y:S02]  /*0ad0*/  USHF.L.U32 UR6, UR6, 0x1, URZ ;  /* 0x0000000106067899 */ /* 0x000fe400080006ff */
[----:B--2---:R-:W-:Y:S01]  /*0ae0*/  ULEA UR4, UR5, UR4, 0x18 ;  /* 0x0000000405047291 */ /* 0x004fe2000f8ec0ff */
[----:B------:R-:W2:Y:S11]  /*0af0*/  FENCE.VIEW.ASYNC.S ;  /* 0x00000000000073c6 */ /* 0x000eb60000000000 */
[----:B--2---:R2:W3:Y:S01]  /*0b00*/  SYNCS.EXCH.64 URZ, [UR4+0x140], UR6 ;  /* 0x0001400604ff75b2 */ /* 0x0044e20008000100 */
[----:B------:R2:W1:Y:S01]  /*0b10*/  SYNCS.EXCH.64 URZ, [UR4+0x148], UR6 ;  /* 0x0001480604ff75b2 */ /* 0x0004620008000100 */
[----:B------:R-:W-:Y:S01]  /*0b20*/  NOP ;  /* 0x0000000000007918 */ /* 0x000fe20000000000 */
.L_x_12:
[----:B------:R-:W4:Y:S01]  /*0b30*/  SHFL.IDX PT, R0, R46, RZ, 0x1f ;  /* 0x00001fff2e007589 */ /* 0x000f2200000e0000 */
[----:B------:R-:W-:Y:S01]  /*0b40*/  NOP ;  /* 0x0000000000007918 */ /* 0x000fe20000000000 */
[----:B----4-:R-:W-:-:S13]  /*0b50*/  ISETP.NE.AND P0, PT, R0, 0x4, PT ;  /* 0x000000040000780c */ /* 0x010fda0003f05270 */
[----:B------:R-:W-:Y:S05]  /*0b60*/  @P0 BRA `(.L_x_13) ;  /* 0x0000000000440947 */ /* 0x000fea0003800000 */
[----:B------:R-:W4:Y:S01]  /*0b70*/  S2UR UR5, SR_CgaCtaId ;  /* 0x00000000000579c3 */ /* 0x000f220000008800 */
[----:B--23--:R-:W-:Y:S01]  /*0b80*/  UMOV UR4, 0x1e0 ;  /* 0x000001e000047882 */ /* 0x00cfe20000000000 */
[----:B------:R-:W-:Y:S01]  /*0b90*/  UMOV UR6, 0x400 ;  /* 0x0000040000067882 */ /* 0x000fe20000000000 */
[----:B------:R-:W-:Y:S01]  /*0ba0*/  USEL UR4, UR4, 0x1a0, UP3 ;  /* 0x000001a004047887 */ /* 0x000fe20009800000 */
[----:B------:R-:W-:Y:S01]  /*0bb0*/  UMOV UR8, 0x1 ;  /* 0x0000000100087882 */ /* 0x000fe20000000000 */
[----:B------:R-:W-:Y:S01]  /*0bc0*/  ELECT P0, URZ, PT ;  /* 0x0000000000ff782f */ /* 0x000fe20003800000 */
[----:B------:R-:W-:-:S04]  /*0bd0*/  UIADD3 UR8, UPT, UPT, -UR8, 0x100000, URZ ;  /* 0x0010000008087890 */ /* 0x000fc8000fffe1ff */
[----:B------:R-:W-:Y:S02]  /*0be0*/  USHF.L.U32 UR9, UR8, 0xb, URZ ;  /* 0x0000000b08097899 */ /* 0x000fe400080006ff */
[----:B------:R-:W-:Y:S02]  /*0bf0*/  USHF.L.U32 UR8, UR8, 0x1, URZ ;  /* 0x0000000108087899 */ /* 0x000fe400080006ff */
[----:B----4-:R-:W-:Y:S02]  /*0c00*/  ULEA UR6, UR5, UR6, 0x18 ;  /* 0x0000000605067291 */ /* 0x010fe4000f8ec0ff */
[----:B------:R-:W-:-:S04]  /*0c10*/  UIADD3 UR4, UPT, UPT, -UR4, 0x100000, URZ ;  /* 0x0010000004047890 */ /* 0x000fc8000fffe1ff */
[----:B------:R-:W-:Y:S02]  /*0c20*/  USHF.L.U32 UR5, UR4, 0xb, URZ ;  /* 0x0000000b04057899 */ /* 0x000fe400080006ff */
[----:B------:R-:W-:Y:S01]  /*0c30*/  USHF.L.U32 UR4, UR4, 0x1, URZ ;  /* 0x0000000104047899 */ /* 0x000fe200080006ff */
[----:B------:R-:W2:Y:S03]  /*0c40*/  FENCE.VIEW.ASYNC.S ;  /* 0x00000000000073c6 */ /* 0x000ea60000000000 */
[----:B--2---:R4:W2:Y:S08]  /*0c50*/  SYNCS.EXCH.64 URZ, [UR6+0x150], UR8 ;  /* 0x0001500806ff75b2 */ /* 0x0048b00008000100 */
[----:B------:R4:W3:Y:S02]  /*0c60*/  SYNCS.EXCH.64 URZ, [UR6+0x158], UR4 ;  /* 0x0001580406ff75b2 */ /* 0x0008e40008000100 */
[----:B----4-:R-:W-:Y:S01]  /*0c70*/  NOP ;  /* 0x0000000000007918 */ /* 0x010fe20000000000 */
.L_x_13:
[----:B------:R-:W4:Y:S01]  /*0c80*/  SHFL.IDX PT, R0, R46, RZ, 0x1f ;  /* 0x00001fff2e007589 */ /* 0x000f2200000e0000 */
[----:B------:R-:W-:Y:S01]  /*0c90*/  ISETP.NE.OR P1, PT, RZ, UR18, !P1 ;  /* 0x00000012ff007c0c */ /* 0x000fe2000cf25670 */
[----:B------:R-:W-:Y:S01]  /*0ca0*/  NOP ;  /* 0x0000000000007918 */ /* 0x000fe20000000000 */
[----:B----4-:R-:W-:-:S13]  /*0cb0*/  ISETP.NE.AND P0, PT, R0, 0x5, PT ;  /* 0x000000050000780c */ /* 0x010fda0003f05270 */
[----:B------:R-:W-:Y:S05]  /*0cc0*/  @P0 BRA `(.L_x_14) ;  /* 0x0000000000480947 */ /* 0x000fea0003800000 */
[----:B------:R-:W4:Y:S01]  /*0cd0*/  S2UR UR5, SR_CgaCtaId ;  /* 0x00000000000579c3 */ /* 0x000f220000008800 */
[----:B--23--:R-:W-:Y:S01]  /*0ce0*/  UMOV UR4, 0x400 ;  /* 0x0000040000047882 */ /* 0x00cfe20000000000 */
        /* <DEDUP_REMOVED lines=9> */
[----:B----4-:R-:W-:Y:S01]  /*0d80*/  ULEA UR4, UR5, UR4, 0x18 ;  /* 0x0000000405047291 */ /* 0x010fe2000f8ec0ff */
[----:B------:R-:W2:Y:S11]  /*0d90*/  FENCE.VIEW.ASYNC.S ;  /* 0x00000000000073c6 */ /* 0x000eb60000000000 */
[----:B--2---:R4:W2:Y:S01]  /*0da0*/  SYNCS.EXCH.64 URZ, [UR4+0x160], UR6 ;  /* 0x0001600604ff75b2 */ /* 0x0048a20008000100 */
[----:B------:R4:W3:Y:S01]  /*0db0*/  SYNCS.EXCH.64 URZ, [UR4+0x170], UR8 ;  /* 0x0001700804ff75b2 */ /* 0x0008e20008000100 */
[----:B------:R4:W1:Y:S01]  /*0dc0*/  SYNCS.EXCH.64 URZ, [UR4+0x168], UR6 ;  /* 0x0001680604ff75b2 */ /* 0x0008620008000100 */
[----:B------:R4:W1:Y:S02]  /*0dd0*/  SYNCS.EXCH.64 URZ, [UR4+0x178], UR8 ;  /* 0x0001780804ff75b2 */ /* 0x0008640008000100 */
[----:B----4-:R-:W-:Y:S01]  /*0de0*/  NOP ;  /* 0x0000000000007918 */ /* 0x010fe20000000000 */
.L_x_14:
[----:B--23--:R-:W2:Y:S01]  /*0df0*/  S2UR UR7, SR_CgaCtaId ;  /* 0x00000000000779c3 */ /* 0x00cea20000008800 */
[----:B------:R-:W-:Y:S01]  /*0e00*/  VOTEU.ALL UP0, P1 ;  /* 0x0000000000ff7886 */ /* 0x000fe20000800000 */
[----:B------:R-:W-:Y:S01]  /*0e10*/  UMOV UR4, 0x20 ;  /* 0x0000002000047882 */ /* 0x000fe20000000000 */
[----:B------:R-:W-:Y:S01]  /*0e20*/  NOP ;  /* 0x0000000000007918 */ /* 0x000fe20000000000 */
[----:B------:R-:W-:Y:S01]  /*0e30*/  LOP3.LUT R3, R55, 0x1f, RZ, 0xc0, !PT ;  /* 0x0000001f37037812 */ /* 0x000fe200078ec0ff */
[----:B------:R-:W-:Y:S01]  /*0e40*/  UISETP.NE.AND UP4, UPT, UR18, URZ, UPT ;  /* 0x000000ff1200728c */ /* 0x000fe2000bf85270 */
[----:B------:R-:W-:Y:S01]  /*0e50*/  @!UP0 UMOV UR6, 0x400 ;  /* 0x0000040000068882 */ /* 0x000fe20000000000 */
[----:B------:R-:W-:-:S04]  /*0e60*/  @!UP0 UIADD3 UR4, UPT, UPT, -UR4, 0x100000, URZ ;  /* 0x0010000004048890 */ /* 0x000fc8000fffe1ff */
[----:B------:R-:W-:Y:S02]  /*0e70*/  @!UP0 USHF.L.U32 UR5, UR4, 0xb, URZ ;  /* 0x0000000b04058899 */ /* 0x000fe400080006ff */
[----:B------:R-:W-:Y:S02]  /*0e80*/  @!UP0 USHF.L.U32 UR4, UR4, 0x1, URZ ;  /* 0x0000000104048899 */ /* 0x000fe400080006ff */
[----:B--2---:R-:W-:Y:S01]  /*0e90*/  @!UP0 ULEA UR6, UR7, UR6, 0x18 ;  /* 0x0000000607068291 */ /* 0x004fe2000f8ec0ff */
[----:B------:R-:W2:Y:S01]  /*0ea0*/  LDCU UR7, c[0x0][0x36c] ;  /* 0x00006d80ff0777ac */ /* 0x000ea20008000800 */
[----:B------:R-:W-:Y:S01]  /*0eb0*/  VOTEU.ALL UP0, P1 ;  /* 0x0000000000ff7886 */ /* 0x000fe20000800000 */
[----:B------:R-:W3:Y:S09]  /*0ec0*/  FENCE.VIEW.ASYNC.S ;  /* 0x00000000000073c6 */ /* 0x000ef20000000000 */
[----:B---3--:R3:W4:Y:S01]  /*0ed0*/  @!UP0 SYNCS.EXCH.64 URZ, [UR6+0x180], UR4 ;  /* 0x0001800406ff85b2 */ /* 0x0087220008000100 */
[----:B--2---:R-:W-:-:S09]  /*0ee0*/  UISETP.EQ.U32.AND UP6, UPT, UR7, 0x1, UPT ;  /* 0x000000010700788c */ /* 0x004fd2000bfc2070 */
[----:B---3--:R-:W-:Y:S05]  /*0ef0*/  BRA.U !UP6, `(.L_x_15) ;  /* 0x000000010e087547 */ /* 0x008fea000b800000 */
[----:B-1--4-:R-:W-:Y:S01]  /*0f00*/  UCGABAR_ARV ;  /* 0x00000000000079c7 */ /* 0x012fe20008000000 */
[----:B------:R-:W-:Y:S05]  /*0f10*/  BRA `(.L_x_16) ;  /* 0x0000000000047947 */ /* 0x000fea0003800000 */
.L_x_15:
[----:B-1--4-:R-:W-:Y:S01]  /*0f20*/  NOP ;  /* 0x0000000000007918 */ /* 0x012fe20000000000 */
.L_x_16:
[----:B------:R-:W1:Y:S01]  /*0f30*/  S2UR UR21, SR_CTAID.X ;  /* 0x00000000001579c3 */ /* 0x000e620000002500 */
[----:B------:R-:W-:-:S05]  /*0f40*/  CS2R.32 R50, SR_CgaSize ;  /* 0x0000000000327805 */ /* 0x000fca0000008a00 */
[----:B------:R-:W-:-:S05]  /*0f50*/  IMAD R50, R50, -0xa0, RZ ;  /* 0xffffff6032327824 */ /* 0x000fca00078e02ff */
[----:B------:R-:W-:-:S14]  /*0f60*/  R2UR UR5, R50 ;  /* 0x00000000320572ca */ /* 0x000fdc00000e0000 */
[----:B------:R-:W2:Y:S01]  /*0f70*/  LDCU UR5, c[0x0][UR5+0x2b0] ;  /* 0x00005600050577ac */ /* 0x000ea20008000800 */
[----:B------:R-:W-:-:S05]  /*0f80*/  CS2R.32 R50, SR_CgaSize ;  /* 0x0000000000327805 */ /* 0x000fca0000008a00 */
[----:B------:R-:W-:-:S05]  /*0f90*/  IMAD R50, R50, -0xa0, RZ ;  /* 0xffffff6032327824 */ /* 0x000fca00078e02ff */
[----:B------:R-:W-:-:S14]  /*0fa0*/  R2UR UR4, R50 ;  /* 0x00000000320472ca */ /* 0x000fdc00000e0000 */
[----:B------:R-:W3:Y:S01]  /*0fb0*/  LDCU UR4, c[0x0][UR4+0x2b4] ;  /* 0x00005680040477ac */ /* 0x000ee20008000800 */
[----:B------:R-:W4:Y:S01]  /*0fc0*/  S2UR UR20, SR_CTAID.Y ;  /* 0x00000000001479c3 */ /* 0x000f220000002600 */
[----:B------:R-:W-:-:S05]  /*0fd0*/  CS2R.32 R50, SR_CgaSize ;  /* 0x0000000000327805 */ /* 0x000fca0000008a00 */
[----:B------:R-:W-:-:S05]  /*0fe0*/  IMAD R50, R50, -0xa0, RZ ;  /* 0xffffff6032327824 */ /* 0x000fca00078e02ff */
[----:B------:R-:W-:-:S14]  /*0ff0*/  R2UR UR7, R50 ;  /* 0x00000000320772ca */ /* 0x000fdc00000e0000 */
[----:B------:R-:W3:Y:S01]  /*1000*/  LDCU UR7, c[0x0][UR7+0x2a0] ;  /* 0x00005400070777ac */ /* 0x000ee20008000800 */
[----:B------:R-:W-:-:S05]  /*1010*/  CS2R.32 R50, SR_CgaSize ;  /* 0x0000000000327805 */ /* 0x000fca0000008a00 */
[----:B------:R-:W-:-:S05]  /*1020*/  IMAD R50, R50, -0xa0, RZ ;  /* 0xffffff6032327824 */ /* 0x000fca00078e02ff */
[----:B------:R-:W-:-:S14]  /*1030*/  R2UR UR8, R50 ;  /* 0x00000000320872ca */ /* 0x000fdc00000e0000 */
[----:B------:R-:W3:Y:S01]  /*1040*/  LDCU UR8, c[0x0][UR8+0x2a4] ;  /* 0x00005480080877ac */ /* 0x000ee20008000800 */
[----:B------:R-:W3:Y:S01]  /*1050*/  LDCU UR19, c[0x0][0xb24] ;  /* 0x00016480ff1377ac */ /* 0x000ee20008000800 */
[----:B------:R-:W3:Y:S01]  /*1060*/  LDCU UR39, c[0x0][0xb24] ;  /* 0x00016480ff2777ac */ /* 0x000ee20008000800 */
[----:B-1----:R-:W-:Y:S01]  /*1070*/  I2FP.F32.U32 R2, UR21 ;  /* 0x0000001500027c45 */ /* 0x002fe20008201000 */
[----:B------:R-:W1:Y:S04]  /*1080*/  LDCU UR24, c[0x0][0xb30] ;  /* 0x00016600ff1877ac */ /* 0x000e680008000800 */
[----:B--2---:R-:W-:Y:S01]  /*1090*/  FMUL R2, R2, UR5 ;  /* 0x0000000502027c20 */ /* 0x004fe20008400000 */
[----:B----4-:R-:W-:-:S05]  /*10a0*/  I2FP.F32.U32 R0, UR20 ;  /* 0x0000001400007c45 */ /* 0x010fca0008201000 */
[----:B------:R-:W2:Y:S01]  /*10b0*/  F2I.U32.TRUNC.NTZ R2, R2 ;  /* 0x0000000200027305 */ /* 0x000ea2000020f000 */
[----:B---3--:R-:W-:-:S07]  /*10c0*/  FMUL R0, R0, UR4 ;  /* 0x0000000400007c20 */ /* 0x008fce0008400000 */
[----:B------:R-:W3:Y:S01]  /*10d0*/  F2I.U32.TRUNC.NTZ R0, R0 ;  /* 0x0000000000007305 */ /* 0x000ee2000020f000 */
[----:B--2---:R-:W-:Y:S02]  /*10e0*/  R2UR UR4, R2 ;  /* 0x00000000020472ca */ /* 0x004fe400000e0000 */
[----:B------:R-:W-:Y:S02]  /*10f0*/  PRMT R2, RZ, 0x7610, R2 ;  /* 0x00007610ff027816 */ /* 0x000fe40000000002 */
[----:B---3--:R-:W-:Y:S02]  /*1100*/  R2UR UR6, R0 ;  /* 0x00000000000672ca */ /* 0x008fe400000e0000 */
[----:B------:R-:W-:-:S07]  /*1110*/  PRMT R0, RZ, 0x7610, R0 ;  /* 0x00007610ff007816 */ /* 0x000fce0000000000 */
[----:B------:R-:W-:-:S04]  /*1120*/  UIADD3 UR5, UPT, UPT, -UR4, URZ, URZ ;  /* 0x000000ff04057290 */ /* 0x000fc8000fffe1ff */
[----:B------:R-:W-:Y:S02]  /*1130*/  UIMAD UR5, UR7, UR5, UR21 ;  /* 0x00000005070572a4 */ /* 0x000fe4000f8e0215 */
[----:B------:R-:W-:-:S04]  /*1140*/  UIADD3 UR4, UPT, UPT, -UR6, URZ, URZ ;  /* 0x000000ff06047290 */ /* 0x000fc8000fffe1ff */
[----:B------:R-:W-:Y:S01]  /*1150*/  IMAD.U32 R50, RZ, RZ, UR5 ;  /* 0x00000005ff327e24 */ /* 0x000fe2000f8e00ff */
[----:B------:R-:W-:-:S06]  /*1160*/  UIMAD UR4, UR8, UR4, UR20 ;  /* 0x00000004080472a4 */ /* 0x000fcc000f8e0214 */
[----:B------:R-:W-:Y:S01]  /*1170*/  IMAD.U32 R49, RZ, RZ, UR4 ;  /* 0x00000004ff317e24 */ /* 0x000fe2000f8e00ff */
[----:B-1----:R-:W-:Y:S06]  /*1180*/  BRA.U UP4, `(.L_x_17) ;  /* 0x0000000104307547 */ /* 0x002fec000b800000 */
[----:B------:R-:W-:Y:S01]  /*1190*/  R2UR UR5, R49 ;  /* 0x00000000310572ca */ /* 0x000fe200000e0000 */
[----:B------:R-:W-:Y:S01]  /*11a0*/  UMOV UR7, 0x3 ;  /* 0x0000000300077882 */ /* 0x000fe20000000000 */
[----:B------:R-:W-:-:S11]  /*11b0*/  R2UR UR4, R50 ;  /* 0x00000000320472ca */ /* 0x000fd600000e0000 */
[----:B------:R-:W-:-:S04]  /*11c0*/  UISETP.NE.AND UP0, UPT, UR5, URZ, UPT ;  /* 0x000000ff0500728c */ /* 0x000fc8000bf05270 */
[----:B------:R-:W-:Y:S02]  /*11d0*/  UISETP.LT.U32.OR UP0, UPT, UR4, 0x2, !UP0 ;  /* 0x000000020400788c */ /* 0x000fe4000c701470 */
[----:B------:R-:W-:Y:S02]  /*11e0*/  ULOP3.LUT UR4, UR4, 0xfffffffe, URZ, 0xc0, !UPT ;  /* 0xfffffffe04047892 */ /* 0x000fe4000f8ec0ff */
[----:B------:R-:W-:Y:S02]  /*11f0*/  USEL UR6, URZ, 0x1, !UP0 ;  /* 0x00000001ff067887 */ /* 0x000fe4000c000000 */
[----:B------:R-:W-:Y:S02]  /*1200*/  USEL UR5, URZ, 0x2, !UP0 ;  /* 0x00000002ff057887 */ /* 0x000fe4000c000000 */
[----:B------:R-:W-:Y:S02]  /*1210*/  USHF.L.U32 UR4, UR7, UR4, URZ ;  /* 0x0000000407047299 */ /* 0x000fe400080006ff */
[----:B------:R-:W-:-:S04]  /*1220*/  UIADD3 UR5, UPT, UPT, UR6, UR5, URZ ;  /* 0x0000000506057290 */ /* 0x000fc8000fffe0ff */
[----:B------:R-:W-:Y:S02]  /*1230*/  IMAD.U32 R0, RZ, RZ, UR4 ;  /* 0x00000004ff007e24 */ /* 0x000fe4000f8e00ff */
[----:B------:R-:W-:-:S07]  /*1240*/  IMAD.U32 R2, RZ, RZ, UR5 ;  /* 0x00000005ff027e24 */ /* 0x000fce000f8e00ff */
.L_x_17:
[----:B------:R-:W1:Y:S01]  /*1250*/  S2UR UR46, SR_CTAID.Z ;  /* 0x00000000002e79c3 */ /* 0x000e620000002700 */
[----:B------:R-:W-:Y:S01]  /*1260*/  UISETP.GE.AND UP0, UPT, UR19, 0x1, UPT ;  /* 0x000000011300788c */ /* 0x000fe2000bf06270 */
[----:B------:R-:W-:-:S08]  /*1270*/  UMOV UR44, UR21 ;  /* 0x00000015002c7c82 */ /* 0x000fd00008000000 */
[----:B------:R-:W-:Y:S05]  /*1280*/  BRA.U !UP0, `(.L_x_18) ;  /* 0x0000000108d47547 */ /* 0x000fea000b800000 */
[----:B------:R-:W2:Y:S01]  /*1290*/  LDCU.128 UR12, c[0x0][0xb10] ;  /* 0x00016200ff0c77ac */ /* 0x000ea20008000c00 */
[----:B------:R-:W3:Y:S01]  /*12a0*/  LDCU UR22, c[0x0][0xb0c] ;  /* 0x00016180ff1677ac */ /* 0x000ee20008000800 */
[----:B------:R-:W4:Y:S01]  /*12b0*/  LDCU UR6, c[0x0][0x370] ;  /* 0x00006e00ff0677ac */ /* 0x000f220008000800 */
[----:B------:R-:W1:Y:S01]  /*12c0*/  LDCU UR7, c[0x0][0x374] ;  /* 0x00006e80ff0777ac */ /* 0x000e620008000800 */
[----:B------:R-:W1:Y:S01]  /*12d0*/  LDCU UR23, c[0x0][0xb20] ;  /* 0x00016400ff1777ac */ /* 0x000e620008000800 */
[----:B--2---:R-:W-:Y:S02]  /*12e0*/  UIMAD.WIDE.U32 UR4, UR21, UR12, URZ ;  /* 0x0000000c150472a5 */ /* 0x004fe4000f8e00ff */
[----:B---3--:R-:W-:Y:S01]  /*12f0*/  UISETP.NE.AND UP0, UPT, UR22, 0x1, UPT ;  /* 0x000000011600788c */ /* 0x008fe2000bf05270 */
[----:B------:R-:W2:Y:S01]  /*1300*/  LDCU.64 UR8, c[0x0][0xb28] ;  /* 0x00016500ff0877ac */ /* 0x000ea20008000a00 */
[----:B----4-:R-:W-:-:S03]  /*1310*/  UIMAD.WIDE.U32 UR10, UR6, UR12, URZ ;  /* 0x0000000c060a72a5 */ /* 0x010fc6000f8e00ff */
[----:B------:R-:W-:Y:S01]  /*1320*/  UMOV UR4, UR5 ;  /* 0x0000000500047c82 */ /* 0x000fe20008000000 */
[----:B------:R-:W-:Y:S02]  /*1330*/  UISETP.NE.AND UP2, UPT, UR19, 0x1, UPT ;  /* 0x000000011300788c */ /* 0x000fe4000bf45270 */
[----:B------:R-:W-:Y:S01]  /*1340*/  USHF.R.U32.HI UR4, URZ, UR13, UR4 ;  /* 0x0000000dff047299 */ /* 0x000fe20008011604 */
[----:B------:R-:W-:Y:S01]  /*1350*/  UMOV UR10, UR11 ;  /* 0x0000000b000a7c82 */ /* 0x000fe20008000000 */
[----:B------:R-:W-:Y:S02]  /*1360*/  UIMAD.WIDE.U32 UR16, UR20, UR15, URZ ;  /* 0x0000000f141072a5 */ /* 0x000fe4000f8e00ff */
[----:B------:R-:W-:Y:S02]  /*1370*/  USEL UR5, UR21, UR4, !UP0 ;  /* 0x0000000415057287 */ /* 0x000fe4000c000000 */
[----:B------:R-:W-:Y:S02]  /*1380*/  @UP0 USHF.R.U32.HI UR6, URZ, UR13, UR10 ;  /* 0x0000000dff060299 */ /* 0x000fe4000801160a */
[----:B------:R-:W-:-:S02]  /*1390*/  UISETP.NE.AND UP0, UPT, UR14, 0x1, UPT ;  /* 0x000000010e00788c */ /* 0x000fc4000bf05270 */
[----:B-1----:R-:W-:Y:S02]  /*13a0*/  UIMAD.WIDE.U32 UR10, UR7, UR15, URZ ;  /* 0x0000000f070a72a5 */ /* 0x002fe4000f8e00ff */
[----:B--2---:R-:W-:Y:S01]  /*13b0*/  UIMAD.WIDE.U32 UR12, UR6, UR8, URZ ;  /* 0x00000008060c72a5 */ /* 0x004fe2000f8e00ff */
[----:B------:R-:W-:Y:S01]  /*13c0*/  UMOV UR4, UR17 ;  /* 0x0000001100047c82 */ /* 0x000fe20008000000 */
[----:B------:R-:W-:-:S03]  /*13d0*/  UIADD3 UR44, UPT, UPT, -UR5, URZ, URZ ;  /* 0x000000ff052c7290 */ /* 0x000fc6000fffe1ff */
[----:B------:R-:W-:Y:S01]  /*13e0*/  UMOV UR10, UR11 ;  /* 0x0000000b000a7c82 */ /* 0x000fe20008000000 */
[----:B------:R-:W-:Y:S02]  /*13f0*/  USHF.R.U32.HI UR4, URZ, UR23, UR4 ;  /* 0x00000017ff047299 */ /* 0x000fe40008011604 */
[----:B------:R-:W-:Y:S01]  /*1400*/  @UP0 USHF.R.U32.HI UR7, URZ, UR23, UR10 ;  /* 0x00000017ff070299 */ /* 0x000fe2000801160a */
[----:B------:R-:W-:Y:S01]  /*1410*/  UMOV UR12, UR13 ;  /* 0x0000000d000c7c82 */ /* 0x000fe20008000000 */
[----:B------:R-:W-:Y:S02]  /*1420*/  USEL UR4, UR20, UR4, !UP0 ;  /* 0x0000000414047287 */ /* 0x000fe4000c000000 */
[----:B------:R-:W-:Y:S02]  /*1430*/  UIMAD.WIDE.U32 UR10, UR7, UR8, URZ ;  /* 0x00000008070a72a5 */ /* 0x000fe4000f8e00ff */
[----:B------:R-:W-:Y:S02]  /*1440*/  @UP2 USHF.R.U32.HI UR6, URZ, UR9, UR12 ;  /* 0x00000009ff062299 */ /* 0x000fe4000801160c */
[----:B------:R-:W-:-:S02]  /*1450*/  UIMAD.WIDE.U32 UR12, UR4, UR8, URZ ;  /* 0x00000008040c72a5 */ /* 0x000fc4000f8e00ff */
[----:B------:R-:W-:Y:S01]  /*1460*/  UIMAD UR44, UR22, UR44, UR21 ;  /* 0x0000002c162c72a4 */ /* 0x000fe2000f8e0215 */
[----:B------:R-:W-:Y:S02]  /*1470*/  UMOV UR10, UR11 ;  /* 0x0000000b000a7c82 */ /* 0x000fe40008000000 */
[----:B------:R-:W-:Y:S02]  /*1480*/  @UP2 USHF.R.U32.HI UR7, URZ, UR9, UR10 ;  /* 0x00000009ff072299 */ /* 0x000fe4000801160a */
[----:B------:R-:W-:Y:S02]  /*1490*/  UIMAD UR10, UR6, UR19, URZ ;  /* 0x00000013060a72a4 */ /* 0x000fe4000f8e02ff */
[----:B------:R-:W-:-:S04]  /*14a0*/  UIMAD UR7, UR7, UR19, URZ ;  /* 0x00000013070772a4 */ /* 0x000fc8000f8e02ff */
[----:B------:R-:W-:-:S03]  /*14b0*/  UISETP.GE.AND UP0, UPT, UR4, UR7, UPT ;  /* 0x000000070400728c */ /* 0x000fc6000bf06270 */
[----:B------:R-:W-:Y:S01]  /*14c0*/  UMOV UR7, UR13 ;  /* 0x0000000d00077c82 */ /* 0x000fe20008000000 */
[----:B------:R-:W-:Y:S02]  /*14d0*/  UISETP.GE.OR UP0, UPT, UR5, UR10, UP0 ;  /* 0x0000000a0500728c */ /* 0x000fe40008706670 */
[----:B------:R-:W-:Y:S02]  /*14e0*/  UIMAD.WIDE.U32 UR10, UR5, UR8, URZ ;  /* 0x00000008050a72a5 */ /* 0x000fe4000f8e00ff */
[----:B------:R-:W-:Y:S02]  /*14f0*/  USHF.R.U32.HI UR7, URZ, UR9, UR7 ;  /* 0x00000009ff077299 */ /* 0x000fe40008011607 */
[----:B------:R-:W-:Y:S02]  /*1500*/  UIADD3 UR10, UPT, UPT, -UR4, URZ, URZ ;  /* 0x000000ff040a7290 */ /* 0x000fe4000fffe1ff */
[----:B------:R-:W-:Y:S02]  /*1510*/  USEL UR7, UR4, UR7, !UP2 ;  /* 0x0000000704077287 */ /* 0x000fe4000d000000 */
[----:B------:R-:W-:Y:S01]  /*1520*/  UIMAD UR10, UR14, UR10, UR20 ;  /* 0x0000000a0e0a72a4 */ /* 0x000fe2000f8e0214 */
[----:B------:R-:W-:-:S02]  /*1530*/  @!UP0 UMOV UR8, UR11 ;  /* 0x0000000b00088c82 */ /* 0x000fc40008000000 */
[----:B------:R-:W-:Y:S02]  /*1540*/  @!UP0 USHF.R.U32.HI UR8, URZ, UR9, UR8 ;  /* 0x00000009ff088299 */ /* 0x000fe40008011608 */
[----:B------:R-:W-:Y:S02]  /*1550*/  UIADD3 UR9, UPT, UPT, -UR7, URZ, URZ ;  /* 0x000000ff07097290 */ /* 0x000fe4000fffe1ff */
[----:B------:R-:W-:Y:S02]  /*1560*/  @!UP0 USEL UR8, UR5, UR8, !UP2 ;  /* 0x0000000805088287 */ /* 0x000fe4000d000000 */
[----:B------:R-:W-:Y:S02]  /*1570*/  UIMAD UR9, UR19, UR9, UR4 ;  /* 0x00000009130972a4 */ /* 0x000fe4000f8e0204 */
[----:B------:R-:W-:Y:S02]  /*1580*/  @!UP0 UIADD3 UR7, UPT, UPT, UR7, -UR8, URZ ;  /* 0x8000000807078290 */ /* 0x000fe4000fffe0ff */
[----:B------:R-:W-:-:S02]  /*1590*/  @!UP0 UIMAD UR6, UR9, UR6, UR8 ;  /* 0x00000006090682a4 */ /* 0x000fc4000f8e0208 */
[----:B------:R-:W-:-:S04]  /*15a0*/  @!UP0 UIMAD UR4, UR7, UR19, UR5 ;  /* 0x00000013070482a4 */ /* 0x000fc8000f8e0205 */
[----:B------:R-:W-:Y:S01]  /*15b0*/  UIMAD UR20, UR4, UR14, UR10 ;  /* 0x0000000e041472a4 */ /* 0x000fe2000f8e020a */
[----:B------:R-:W-:Y:S02]  /*15c0*/  @!UP0 UMOV UR5, UR6 ;  /* 0x0000000600058c82 */ /* 0x000fe40008000000 */
[----:B------:R-:W-:-:S12]  /*15d0*/  UIMAD UR44, UR5, UR22, UR44 ;  /* 0x00000016052c72a4 */ /* 0x000fd8000f8e022c */
.L_x_18:
[----:B------:R-:W-:-:S09]  /*15e0*/  UISETP.NE.AND UP0, UPT, UR24, 0x1, UPT ;  /* 0x000000011800788c */ /* 0x000fd2000bf05270 */
[----:B------:R-:W-:Y:S05]  /*15f0*/  BRA.U UP0, `(.L_x_19) ;  /* 0x0000000100407547 */ /* 0x000fea000b800000 */
[----:B------:R-:W2:Y:S01]  /*1600*/  LDCU.128 UR8, c[0x0][0xb10] ;  /* 0x00016200ff0877ac */ /* 0x000ea20008000c00 */
[----:B------:R-:W3:Y:S01]  /*1610*/  LDCU UR12, c[0x0][0xb0c] ;  /* 0x00016180ff0c77ac */ /* 0x000ee20008000800 */
[----:B------:R-:W4:Y:S01]  /*1620*/  LDCU UR13, c[0x0][0xb20] ;  /* 0x00016400ff0d77ac */ /* 0x000f220008000800 */
[----:B--2---:R-:W-:Y:S02]  /*1630*/  UIMAD.WIDE.U32 UR4, UR44, UR8, URZ ;  /* 0x000000082c0472a5 */ /* 0x004fe4000f8e00ff */
[----:B------:R-:W-:Y:S02]  /*1640*/  UIMAD.WIDE.U32 UR6, UR20, UR11, URZ ;  /* 0x0000000b140672a5 */ /* 0x000fe4000f8e00ff */
[----:B---3--:R-:W-:Y:S02]  /*1650*/  UISETP.NE.AND UP0, UPT, UR12, 0x1, UPT ;  /* 0x000000010c00788c */ /* 0x008fe4000bf05270 */
[----:B------:R-:W-:-:S03]  /*1660*/  USHF.R.U32.HI UR5, URZ, UR9, UR5 ;  /* 0x00000009ff057299 */ /* 0x000fc60008011605 */
[----:B------:R-:W-:Y:S01]  /*1670*/  UMOV UR4, UR7 ;  /* 0x0000000700047c82 */ /* 0x000fe20008000000 */
[----:B------:R-:W-:Y:S02]  /*1680*/  USEL UR5, UR44, UR5, !UP0 ;  /* 0x000000052c057287 */ /* 0x000fe4000c000000 */
[----:B------:R-:W-:Y:S02]  /*1690*/  UISETP.NE.AND UP0, UPT, UR10, 0x1, UPT ;  /* 0x000000010a00788c */ /* 0x000fe4000bf05270 */
[----:B----4-:R-:W-:-:S04]  /*16a0*/  USHF.R.U32.HI UR4, URZ, UR13, UR4 ;  /* 0x0000000dff047299 */ /* 0x010fc80008011604 */
[----:B------:R-:W-:-:S04]  /*16b0*/  USEL UR4, UR20, UR4, !UP0 ;  /* 0x0000000414047287 */ /* 0x000fc8000c000000 */
[----:B------:R-:W-:Y:S02]  /*16c0*/  UIADD3 UR6, UPT, UPT, -UR4, UR5, URZ ;  /* 0x0000000504067290 */ /* 0x000fe4000fffe1ff */
[----:B------:R-:W-:Y:S02]  /*16d0*/  UIADD3 UR4, UPT, UPT, UR4, -UR5, URZ ;  /* 0x8000000504047290 */ /* 0x000fe4000fffe0ff */
[----:B------:R-:W-:Y:S02]  /*16e0*/  UIMAD UR20, UR6, UR10, UR20 ;  /* 0x0000000a061472a4 */ /* 0x000fe4000f8e0214 */
[----:B------:R-:W-:-:S12]  /*16f0*/  UIMAD UR44, UR4, UR12, UR44 ;  /* 0x0000000c042c72a4 */ /* 0x000fd8000f8e022c */
.L_x_19:
[----:B------:R-:W-:Y:S05]  /*1700*/  BRA.U !UP6, `(.L_x_20) ;  /* 0x000000010e0c7547 */ /* 0x000fea000b800000 */
[----:B------:R-:W-:Y:S01]  /*1710*/  UCGABAR_WAIT ;  /* 0x0000000000007dc7 */ /* 0x000fe20008000000 */
[----:B------:R-:W-:Y:S01]  /*1720*/  CCTL.IVALL ;  /* 0x00000000ff00798f */ /* 0x000fe20002000000 */
[----:B------:R-:W-:Y:S05]  /*1730*/  BRA `(.L_x_21) ;  /* 0x0000000000047947 */ /* 0x000fea0003800000 */
.L_x_20:
[----:B------:R-:W-:Y:S06]  /*1740*/  BAR.SYNC.DEFER_BLOCKING 0x0 ;  /* 0x0000000000007b1d */ /* 0x000fec0000010000 */
.L_x_21:
[----:B------:R-:W-:Y:S05]  /*1750*/  BRA.U UP5, `(.L_x_22) ;  /* 0x0000001d05ec7547 */ /* 0x000fea000b800000 */
[----:B------:R-:W2:Y:S01]  /*1760*/  LDCU UR5, c[0x0][0x388] ;  /* 0x00007100ff0577ac */ /* 0x000ea20008000800 */
[----:B------:R-:W-:Y:S01]  /*1770*/  PLOP3.LUT P1, PT, PT, PT, UP3, 0x80, 0x8 ;  /* 0x000000000008781c */ /* 0x000fe20003f2f038 */
[----:B------:R-:W-:Y:S01]  /*1780*/  IMAD.MOV.U32 R2, RZ, RZ, RZ ;  /* 0x000000ffff027224 */ /* 0x000fe200078e00ff */
[----:B------:R-:W-:Y:S01]  /*1790*/  ISETP.EQ.OR P2, PT, R3, RZ, P3 ;  /* 0x000000ff0300720c */ /* 0x000fe20001f42670 */
[----:B------:R-:W3:Y:S01]  /*17a0*/  LDCU UR6, c[0x0][0x38c] ;  /* 0x00007180ff0677ac */ /* 0x000ee20008000800 */
[----:B------:R-:W-:Y:S01]  /*17b0*/  PLOP3.LUT P1, PT, P1, PT, PT, 0x8, 0x80 ;  /* 0x000000000080781c */ /* 0x000fe20000f2e170 */
[----:B------:R-:W4:Y:S01]  /*17c0*/  LDCU UR48, c[0x0][0x390] ;  /* 0x00007200ff3077ac */ /* 0x000f220008000800 */
[----:B------:R-:W-:Y:S01]  /*17d0*/  UISETP.NE.AND UP1, UPT, UR18, URZ, UPT ;  /* 0x000000ff1200728c */ /* 0x000fe2000bf25270 */
[----:B------:R-:W1:Y:S01]  /*17e0*/  LDCU UR47, c[0x0][0x370] ;  /* 0x00006e00ff2f77ac */ /* 0x000e620008000800 */
[----:B--2---:R-:W-:Y:S01]  /*17f0*/  UIADD3 UR5, UPT, UPT, UR5, 0x3f, URZ ;  /* 0x0000003f05057890 */ /* 0x004fe2000fffe0ff */
[----:B------:R-:W2:Y:S03]  /*1800*/  LDCU.64 UR36, c[0x0][0x348] ;  /* 0x00006900ff2477ac */ /* 0x000ea60008000a00 */
[----:B------:R-:W-:-:S02]  /*1810*/  USHF.R.S32.HI UR4, URZ, 0x1f, UR5 ;  /* 0x0000001fff047899 */ /* 0x000fc40008011405 */
[----:B------:R-:W-:Y:S02]  /*1820*/  USHF.L.U32 UR51, UR21, 0x6, URZ ;  /* 0x0000000615337899 */ /* 0x000fe400080006ff */
[----:B------:R-:W-:Y:S02]  /*1830*/  ULEA.HI UR4, UR4, UR5, URZ, 0x6 ;  /* 0x0000000504047291 */ /* 0x000fe4000f8f30ff */
[----:B------:R-:W-:Y:S02]  /*1840*/  USHF.L.U32 UR5, UR21, 0x5, URZ ;  /* 0x0000000515057899 */ /* 0x000fe400080006ff */
[----:B------:R-:W-:Y:S02]  /*1850*/  USHF.R.S32.HI UR4, URZ, 0x6, UR4 ;  /* 0x00000006ff047899 */ /* 0x000fe40008011404 */
[----:B------:R-:W-:Y:S02]  /*1860*/  ULOP3.LUT UR50, UR5, 0x20, URZ, 0xc0, !UPT ;  /* 0x0000002005327892 */ /* 0x000fe4000f8ec0ff */
[----:B---3--:R-:W-:Y:S01]  /*1870*/  UIMAD UR4, UR4, UR6, URZ ;  /* 0x00000006040472a4 */ /* 0x008fe2000f8e02ff */
[----:B-1----:R-:W1:Y:S03]  /*1880*/  LDCU UR46, c[0x0][0x374] ;  /* 0x00006e80ff2e77ac */ /* 0x002e660008000800 */
[----:B----4-:R-:W-:-:S02]  /*1890*/  UIMAD UR48, UR4, UR48, URZ ;  /* 0x00000030043072a4 */ /* 0x010fc4000f8e02ff */
[----:B------:R-:W-:Y:S02]  /*18a0*/  USEL UR33, UR53, 0x2, UP1 ;  /* 0x0000000235217887 */ /* 0x000fe40008800000 */
[----:B------:R-:W-:Y:S02]  /*18b0*/  UISETP.NE.AND UP2, UPT, UR48, URZ, UPT ;  /* 0x000000ff3000728c */ /* 0x000fe4000bf45270 */
[----:B------:R-:W-:Y:S01]  /*18c0*/  UISETP.LT.U32.AND UP0, UPT, UR48, 0x11, UPT ;  /* 0x000000113000788c */ /* 0x000fe2000bf01070 */
[----:B------:R-:W-:Y:S01]  /*18d0*/  UMOV UR23, 0x1 ;  /* 0x0000000100177882 */ /* 0x000fe20000000000 */
[----:B------:R-:W-:Y:S02]  /*18e0*/  UMOV UR26, URZ ;  /* 0x000000ff001a7c82 */ /* 0x000fe40008000000 */
[----:B------:R-:W-:Y:S01]  /*18f0*/  USEL UR4, UR48, 0x11, UP0 ;  /* 0x0000001130047887 */ /* 0x000fe20008000000 */
[----:B------:R-:W-:Y:S01]  /*1900*/  UMOV UR27, URZ ;  /* 0x000000ff001b7c82 */ /* 0x000fe20008000000 */
[----:B------:R-:W-:-:S02]  /*1910*/  UMOV UR34, URZ ;  /* 0x000000ff00227c82 */ /* 0x000fc40008000000 */
[----:B------:R-:W-:Y:S02]  /*1920*/  UIADD3 UR5, UPT, UPT, UR4, -0x1, URZ ;  /* 0xffffffff04057890 */ /* 0x000fe4000fffe0ff */
[----:B------:R-:W-:Y:S02]  /*1930*/  @!UP2 UIADD3 UR5, UPT, UPT, UR4, URZ, URZ ;  /* 0x000000ff0405a290 */ /* 0x000fe4000fffe0ff */
[----:B------:R-:W-:Y:S02]  /*1940*/  UIADD3 UR45, UPT, UPT, UR48, -UR4, URZ ;  /* 0x80000004302d7290 */ /* 0x000fe4000fffe0ff */
[----:B-12---:R-:W-:-:S12]  /*1950*/  UIADD3 UR49, UPT, UPT, UR5, 0x1, URZ ;  /* 0x0000000105317890 */ /* 0x006fd8000fffe0ff */
.L_x_40:
[----:B------:R-:W1:Y:S01]  /*1960*/  S2UR UR25, SR_CgaCtaId ;  /* 0x00000000001979c3 */ /* 0x000e620000008800 */
[----:B------:R-:W-:Y:S01]  /*1970*/  UMOV UR4, 0x400 ;  /* 0x0000040000047882 */ /* 0x000fe20000000000 */
[----:B------:R-:W-:Y:S01]  /*1980*/  MOV R0, UR23 ;  /* 0x0000001700007c02 */ /* 0x000fe20008000f00 */
[----:B------:R-:W-:Y:S02]  /*1990*/  UISETP.NE.AND UP0, UPT, UR48, URZ, UPT ;  /* 0x000000ff3000728c */ /* 0x000fe4000bf05270 */
[----:B------:R-:W-:Y:S01]  /*19a0*/  ULEA UR19, UR20, UR50, 0x6 ;  /* 0x0000003214137291 */ /* 0x000fe2000f8e30ff */
[----:B------:R-:W-:Y:S01]  /*19b0*/  SHF.L.U32 R0, R0, 0x1f, RZ ;  /* 0x0000001f00007819 */ /* 0x000fe200000006ff */
[----:B------:R-:W-:Y:S01]  /*19c0*/  UMOV UR24, URZ ;  /* 0x000000ff00187c82 */ /* 0x000fe20008000000 */
[----:B------:R-:W-:Y:S01]  /*19d0*/  UMOV UR21, URZ ;  /* 0x000000ff00157c82 */ /* 0x000fe20008000000 */
[----:B------:R-:W-:Y:S01]  /*19e0*/  UMOV UR20, URZ ;  /* 0x000000ff00147c82 */ /* 0x000fe20008000000 */
[----:B-1----:R-:W-:-:S04]  /*19f0*/  ULEA UR25, UR25, UR4, 0x18 ;  /* 0x0000000419197291 */ /* 0x002fc8000f8ec0ff */
[----:B------:R-:W-:-:S09]  /*1a00*/  ULEA UR4, UR26, UR25, 0x3 ;  /* 0x000000191a047291 */ /* 0x000fd2000f8e18ff */
[----:B------:R1:W2:Y:S01]  /*1a10*/  SYNCS.PHASECHK.TRANS64.TRYWAIT P0, [UR4+0x88], R0 ;  /* 0x00008800ff0075a7 */ /* 0x0002a20008001104 */
[----:B------:R-:W-:-:S04]  /*1a20*/  ULEA.HI UR4, UR44, UR44, URZ, 0x1 ;  /* 0x0000002c2c047291 */ /* 0x000fc8000f8f08ff */
[----:B------:R-:W-:-:S04]  /*1a30*/  USHF.L.U32 UR4, UR4, 0x6, URZ ;  /* 0x0000000604047899 */ /* 0x000fc800080006ff */
[----:B------:R-:W-:-:S04]  /*1a40*/  ULOP3.LUT UR4, UR4, 0xffffff80, URZ, 0xc0, !UPT ;  /* 0xffffff8004047892 */ /* 0x000fc8000f8ec0ff */
[----:B------:R-:W-:Y:S01]  /*1a50*/  ULOP3.LUT UR35, UR4, 0x40, UR51, 0xf8, !UPT ;  /* 0x0000004004237892 */ /* 0x000fe2000f8ef833 */
[----:B------:R-:W-:Y:S11]  /*1a60*/  BRA.U !UP0, `(.L_x_23) ;  /* 0x0000000508607547 */ /* 0x000ff6000b800000 */
[----:B------:R-:W3:Y:S01]  /*1a70*/  LDCU.128 UR8, c[0x0][0x480] ;  /* 0x00009000ff0877ac */ /* 0x000ee20008000c00 */
[----:B------:R-:W4:Y:S01]  /*1a80*/  LDCU.64 UR12, c[0x0][0x490] ;  /* 0x00009200ff0c77ac */ /* 0x000f220008000a00 */
[----:B------:R-:W1:Y:S01]  /*1a90*/  LDCU.64 UR20, c[0x0][0x4b0] ;  /* 0x00009600ff1477ac */ /* 0x000e620008000a00 */
[----:B------:R-:W1:Y:S01]  /*1aa0*/  LDCU.64 UR16, c[0x0][0x4d0] ;  /* 0x00009a00ff1077ac */ /* 0x000e620008000a00 */
[----:B------:R-:W1:Y:S01]  /*1ab0*/  LDCU UR43, c[0x0][0x390] ;  /* 0x00007200ff2b77ac */ /* 0x000e620008000800 */
[----:B---3--:R-:W-:Y:S02]  /*1ac0*/  UIMAD.WIDE.U32 UR4, UR35, UR9, URZ ;  /* 0x00000009230472a5 */ /* 0x008fe4000f8e00ff */
[----:B------:R-:W-:Y:S01]  /*1ad0*/  UISETP.NE.AND UP0, UPT, UR8, 0x1, UPT ;  /* 0x000000010800788c */ /* 0x000fe2000bf05270 */
[----:B------:R-:W3:Y:S04]  /*1ae0*/  LDCU UR44, c[0x0][0x38c] ;  /* 0x00007180ff2c77ac */ /* 0x000ee80008000800 */
[----:B------:R-:W-:Y:S01]  /*1af0*/  UMOV UR4, UR5 ;  /* 0x0000000500047c82 */ /* 0x000fe20008000000 */
[----:B------:R-:W1:Y:S01]  /*1b00*/  LDCU.64 UR14, c[0x0][0x4b8] ;  /* 0x00009700ff0e77ac */ /* 0x000e620008000a00 */
[----:B------:R-:W-:-:S02]  /*1b10*/  USHF.R.U32.HI UR6, URZ, UR10, UR4 ;  /* 0x0000000aff067299 */ /* 0x000fc40008011604 */
[----:B------:R-:W-:Y:S02]  /*1b20*/  UIADD3 UR34, UPT, UPT, UR49, UR27, URZ ;  /* 0x0000001b31227290 */ /* 0x000fe4000fffe0ff */
[----:B------:R-:W-:Y:S02]  /*1b30*/  USEL UR6, UR35, UR6, !UP0 ;  /* 0x0000000623067287 */ /* 0x000fe4000c000000 */
[----:B------:R-:W-:Y:S02]  /*1b40*/  UISETP.NE.AND UP0, UPT, UR11, 0x1, UPT ;  /* 0x000000010b00788c */ /* 0x000fe4000bf05270 */
[----:B----4-:R-:W-:Y:S02]  /*1b50*/  UIMAD.WIDE.U32 UR4, UR6, UR12, URZ ;  /* 0x0000000c060472a5 */ /* 0x010fe4000f8e00ff */
[----:B------:R-:W-:Y:S01]  /*1b60*/  UIADD3 UR7, UPT, UPT, -UR6, URZ, URZ ;  /* 0x000000ff06077290 */ /* 0x000fe2000fffe1ff */
[----:B------:R-:W-:-:S03]  /*1b70*/  UMOV UR24, URZ ;  /* 0x000000ff00187c82 */ /* 0x000fc60008000000 */
[----:B------:R-:W-:Y:S01]  /*1b80*/  UIMAD UR7, UR8, UR7, UR35 ;  /* 0x00000007080772a4 */ /* 0x000fe2000f8e0223 */
[----:B------:R-:W-:Y:S02]  /*1b90*/  UMOV UR4, UR5 ;  /* 0x0000000500047c82 */ /* 0x000fe40008000000 */
[----:B------:R-:W-:Y:S02]  /*1ba0*/  USHF.R.U32.HI UR13, URZ, UR13, UR4 ;  /* 0x0000000dff0d7299 */ /* 0x000fe40008011604 */
[----:B------:R-:W4:Y:S02]  /*1bb0*/  LDCU.64 UR4, c[0x0][0x4d8] ;  /* 0x00009b00ff0477ac */ /* 0x000f240008000a00 */
[----:B------:R-:W-:-:S04]  /*1bc0*/  USEL UR13, UR6, UR13, !UP0 ;  /* 0x0000000d060d7287 */ /* 0x000fc8000c000000 */
[----:B------:R-:W-:-:S04]  /*1bd0*/  UIADD3 UR12, UPT, UPT, -UR13, URZ, URZ ;  /* 0x000000ff0d0c7290 */ /* 0x000fc8000fffe1ff */
[----:B------:R-:W-:Y:S02]  /*1be0*/  UIMAD UR12, UR11, UR12, UR6 ;  /* 0x0000000c0b0c72a4 */ /* 0x000fe4000f8e0206 */
[----:B-1----:R-:W-:Y:S02]  /*1bf0*/  UIMAD UR11, UR7, UR20, UR16 ;  /* 0x00000014070b72a4 */ /* 0x002fe4000f8e0210 */
[----:B------:R-:W-:Y:S01]  /*1c00*/  UIMAD UR12, UR12, UR21, UR17 ;  /* 0x000000150c0c72a4 */ /* 0x000fe2000f8e0211 */
[----:B------:R-:W-:Y:S01]  /*1c10*/  UMOV UR6, UR26 ;  /* 0x0000001a00067c82 */ /* 0x000fe20008000000 */
[----:B------:R-:W-:Y:S01]  /*1c20*/  UMOV UR20, URZ ;  /* 0x000000ff00147c82 */ /* 0x000fe20008000000 */
[----:B---3--:R-:W-:-:S09]  /*1c30*/  UMOV UR21, URZ ;  /* 0x000000ff00157c82 */ /* 0x008fd20008000000 */
.L_x_29:
[----:B------:R-:W-:Y:S01]  /*1c40*/  @!P3 MOV R3, 0x6000 ;  /* 0x000060000003b802 */ /* 0x000fe20000000f00 */
[----:B------:R-:W-:Y:S01]  /*1c50*/  ULEA UR9, UR6, UR25, 0x3 ;  /* 0x0000001906097291 */ /* 0x000fe2000f8e18ff */
[----:B-12---:R-:W-:Y:S11]  /*1c60*/  @P0 BRA `(.L_x_24) ;  /* 0x0000000000100947 */ /* 0x006ff60003800000 */
[----:B------:R-:W-:Y:S04]  /*1c70*/  MOV R4, UR23 ;  /* 0x0000001700047c02 */ /* 0x000fe80008000f00 */
[----:B------:R-:W-:Y:S04]  /*1c80*/  SHF.L.U32 R4, R4, 0x1f, RZ ;  /* 0x0000001f04047819 */ /* 0x000fe800000006ff */
[----:B------:R-:W1:Y:S02]  /*1c90*/  SYNCS.PHASECHK.TRANS64.TRYWAIT P0, [UR9+0x88], R4 ;  /* 0x00008804ff0075a7 */ /* 0x000e640008001109 */
[----:B-1----:R-:W-:Y:S05]  /*1ca0*/  @!P0 BRA `(.L_x_25) ;  /* 0x0000006800c48947 */ /* 0x002fea0003800000 */
.L_x_24:
[----:B------:R2:W-:Y:S01]  /*1cb0*/  @!P3 SYNCS.ARRIVE.TRANS64 RZ, [UR9], R3 ;  /* 0x00000003ffffb9a7 */ /* 0x0005e20008000009 */
[----:B------:R-:W-:Y:S04]  /*1cc0*/  ULOP3.LUT UR7, UR33, 0x2, URZ, 0xfc, !UPT ;  /* 0x0000000221077892 */ /* 0x000fe8000f8efcff */
[----:B------:R-:W-:Y:S09]  /*1cd0*/  UISETP.NE.AND UP0, UPT, UR7, 0x2, UPT ;  /* 0x000000020700788c */ /* 0x000ff2000bf05270 */
[----:B------:R-:W-:Y:S05]  /*1ce0*/  BRA.U UP0, `(.L_x_26) ;  /* 0x0000000100047547 */ /* 0x000fea000b800000 */
[----:B----4-:R-:W-:Y:S05]  /*1cf0*/  BPT.TRAP 0x1 ;  /* 0x000000040000795c */ /* 0x010fea0000300000 */
.L_x_26:
[----:B------:R-:W-:Y:S04]  /*1d00*/  BSSY.RECONVERGENT B0, `(.L_x_27) ;  /* 0x0000003000007945 */ /* 0x000fe80003800200 */
[----:B------:R-:W-:Y:S05]  /*1d10*/  @P2 BRA `(.L_x_28) ;  /* 0x0000000000042947 */ /* 0x000fea0003800000 */
[----:B----4-:R-:W-:Y:S05]  /*1d20*/  BPT.TRAP 0x1 ;  /* 0x000000040000795c */ /* 0x010fea0000300000 */
.L_x_28:
[----:B----4-:R-:W-:Y:S05]  /*1d30*/  BSYNC.RECONVERGENT B0 ;  /* 0x0000000000007941 */ /* 0x010fea0003800200 */
.L_x_27:
[----:B------:R-:W-:Y:S02]  /*1d40*/  UIADD3 UR7, UPT, UPT, UR6, 0x1, URZ ;  /* 0x0000000106077890 */ /* 0x000fe4000fffe0ff */
[----:B------:R-:W-:Y:S02]  /*1d50*/  ULEA UR16, UR6, UR25, 0xc ;  /* 0x0000001906107291 */ /* 0x000fe4000f8e60ff */
[----:B------:R-:W-:Y:S02]  /*1d60*/  UISETP.NE.AND UP0, UPT, UR7, 0x11, UPT ;  /* 0x000000110700788c */ /* 0x000fe4000bf05270 */
[----:B------:R-:W-:Y:S02]  /*1d70*/  UIADD3 UR30, UP1, UPT, UR36, 0x80, URZ ;  /* 0x00000080241e7890 */ /* 0x000fe4000ff3e0ff */
[----:B------:R-:W-:Y:S02]  /*1d80*/  USEL UR8, URZ, 0x1, UP0 ;  /* 0x00000001ff087887 */ /* 0x000fe40008000000 */
[----:B------:R-:W-:Y:S02]  /*1d90*/  USEL UR26, UR7, URZ, UP0 ;  /* 0x000000ff071a7287 */ /* 0x000fe40008000000 */
[----:B------:R-:W-:Y:S02]  /*1da0*/  ULOP3.LUT UR23, UR23, UR8, URZ, 0x3c, !UPT ;  /* 0x0000000817177292 */ /* 0x000fe4000f8e3cff */
[----:B------:R-:W-:Y:S02]  /*1db0*/  ULEA UR7, UR26, UR25, 0x3 ;  /* 0x000000191a077291 */ /* 0x000fe4000f8e18ff */
[----:B------:R-:W-:Y:S02]  /*1dc0*/  ULEA UR8, UR6, UR25, 0xd ;  /* 0x0000001906087291 */ /* 0x000fe4000f8e68ff */
[----:B------:R-:W-:Y:S01]  /*1dd0*/  ULOP3.LUT UR9, UR9, 0xfefffff8, URZ, 0xc0, !UPT ;  /* 0xfefffff809097892 */ /* 0x000fe2000f8ec0ff */
[----:B-1----:R-:W-:Y:S01]  /*1de0*/  MOV R0, UR23 ;  /* 0x0000001700007c02 */ /* 0x002fe20008000f00 */
[----:B------:R-:W-:Y:S02]  /*1df0*/  USHF.L.U32 UR10, UR24, 0x6, URZ ;  /* 0x00000006180a7899 */ /* 0x000fe400080006ff */
[----:B------:R-:W-:Y:S01]  /*1e00*/  UIADD3.X UR31, UPT, UPT, URZ, UR37, URZ, UP1, !UPT ;  /* 0x00000025ff1f7290 */ /* 0x000fe20008ffe4ff */
[----:B------:R-:W-:Y:S01]  /*1e10*/  SHF.L.U32 R0, R0, 0x1f, RZ ;  /* 0x0000001f00007819 */ /* 0x000fe200000006ff */
[----:B------:R-:W-:Y:S02]  /*1e20*/  UIADD3 UR8, UPT, UPT, UR8, 0x3300, URZ ;  /* 0x0000330008087890 */ /* 0x000fe4000fffe0ff */
[----:B------:R-:W-:Y:S01]  /*1e30*/  UIADD3 UR28, UP0, UPT, UR36, 0x180, URZ ;  /* 0x00000180241c7890 */ /* 0x000fe2000ff1e0ff */
[----:B------:R3:W1:Y:S01]  /*1e40*/  SYNCS.PHASECHK.TRANS64.TRYWAIT P0, [UR7+0x88], R0 ;  /* 0x00008800ff0075a7 */ /* 0x0006620008001107 */
[----:B------:R-:W-:Y:S02]  /*1e50*/  UIMAD UR7, UR20, UR14, UR4 ;  /* 0x0000000e140772a4 */ /* 0x000fe4000f8e0204 */
[----:B------:R-:W-:Y:S02]  /*1e60*/  UIMAD UR6, UR21, UR15, UR5 ;  /* 0x0000000f150672a4 */ /* 0x000fe4000f8e0205 */
[----:B------:R-:W-:Y:S02]  /*1e70*/  UIADD3.X UR29, UPT, UPT, URZ, UR37, URZ, UP0, !UPT ;  /* 0x00000025ff1d7290 */ /* 0x000fe400087fe4ff */
[----:B------:R-:W-:Y:S02]  /*1e80*/  UPRMT UR6, UR7, 0x40, UR6 ;  /* 0x0000004007067896 */ /* 0x000fe40008000006 */
[----:B------:R-:W-:Y:S02]  /*1e90*/  UIADD3 UR16, UPT, UPT, UR16, 0x25300, URZ ;  /* 0x0002530010107890 */ /* 0x000fe4000fffe0ff */
[----:B------:R-:W-:Y:S02]  /*1ea0*/  UPRMT UR6, UR6, 0x5410, URZ ;  /* 0x0000541006067896 */ /* 0x000fe400080000ff */
[----:B------:R-:W-:Y:S02]  /*1eb0*/  UIADD3 UR32, UPT, UPT, UR20, 0x1, URZ ;  /* 0x0000000114207890 */ /* 0x000fe4000fffe0ff */
[----:B------:R-:W-:Y:S02]  /*1ec0*/  UIADD3 UR22, UPT, UPT, UR21, 0x1, URZ ;  /* 0x0000000115167890 */ /* 0x000fe4000fffe0ff */
[----:B------:R-:W-:Y:S02]  /*1ed0*/  UISETP.NE.AND UP2, UPT, UR32, UR44, UPT ;  /* 0x0000002c2000728c */ /* 0x000fe4000bf45270 */
[----:B------:R-:W-:Y:S02]  /*1ee0*/  UIADD3 UR27, UPT, UPT, UR27, 0x1, URZ ;  /* 0x000000011b1b7890 */ /* 0x000fe4000fffe0ff */
[----:B------:R-:W-:Y:S01]  /*1ef0*/  UIADD3 UR7, UPT, UPT, UR24, 0x1, URZ ;  /* 0x0000000118077890 */ /* 0x000fe2000fffe0ff */
[----:B------:R-:W-:Y:S01]  /*1f00*/  UMOV UR40, 0x0 ;  /* 0x0000000000287882 */ /* 0x000fe20000000000 */
[----:B------:R-:W-:Y:S01]  /*1f10*/  UMOV UR41, 0x10000000 ;  /* 0x1000000000297882 */ /* 0x000fe20000000000 */
[----:B------:R-:W-:Y:S01]  /*1f20*/  UMOV UR17, UR9 ;  /* 0x0000000900117c82 */ /* 0x000fe20008000000 */
[----:B------:R4:W-:Y:S01]  /*1f30*/  UTMALDG.4D.IM2COL.2CTA [UR8], [UR30], UR6, desc[UR40] ;  /* 0x000028081e0073b4 */ /* 0x0009e20008259006 */
[----:B------:R-:W-:Y:S02]  /*1f40*/  UMOV UR18, UR10 ;  /* 0x0000000a00127c82 */ /* 0x000fe40008000000 */
[----:B------:R-:W-:Y:S04]  /*1f50*/  @UP2 UIADD3 UR22, UPT, UPT, UR21, URZ, URZ ;  /* 0x000000ff15162290 */ /* 0x000fe8000fffe0ff */
[----:B------:R-:W-:Y:S01]  /*1f60*/  UISETP.NE.AND UP0, UPT, UR22, UR43, UPT ;  /* 0x0000002b1600728c */ /* 0x000fe2000bf05270 */
[----:B------:R2:W-:Y:S10]  /*1f70*/  UTMALDG.4D.2CTA [UR16], [UR28], desc[UR40] ;  /* 0x000028101c0075b4 */ /* 0x0005f40008219000 */
[----:B------:R-:W-:Y:S07]  /*1f80*/  @UP0 UIADD3 UR7, UPT, UPT, UR24, URZ, URZ ;  /* 0x000000ff18070290 */ /* 0x000fee000fffe0ff */
[----:B------:R-:W-:Y:S01]  /*1f90*/  UMOV UR24, UR7 ;  /* 0x0000000700187c82 */ /* 0x000fe20008000000 */
[----:B----4-:R-:W-:Y:S01]  /*1fa0*/  UMOV UR6, UR26 ;  /* 0x0000001a00067c82 */ /* 0x010fe20008000000 */
[----:B--2---:R-:W-:Y:S02]  /*1fb0*/  USEL UR21, UR22, URZ, UP0 ;  /* 0x000000ff16157287 */ /* 0x004fe40008000000 */
[----:B------:R-:W-:Y:S02]  /*1fc0*/  UISETP.NE.AND UP0, UPT, UR27, UR34, UPT ;  /* 0x000000221b00728c */ /* 0x000fe4000bf05270 */
[----:B------:R-:W-:Y:S07]  /*1fd0*/  USEL UR20, UR32, URZ, UP2 ;  /* 0x000000ff20147287 */ /* 0x000fee0009000000 */
[----:B---3--:R-:W-:Y:S05]  /*1fe0*/  BRA.U UP0, `(.L_x_29) ;  /* 0xfffffffd00147547 */ /* 0x008fea000b83ffff */
.L_x_23:
[----:B------:R-:W-:Y:S01]  /*1ff0*/  ULEA UR4, UR26, UR25, 0x3 ;  /* 0x000000191a047291 */ /* 0x000fe2000f8e18ff */
[----:B-1----:R-:W-:Y:S01]  /*2000*/  MOV R0, UR23 ;  /* 0x0000001700007c02 */ /* 0x002fe20008000f00 */
[----:B------:R-:W-:Y:S01]  /*2010*/  @!P1 SYNCS.ARRIVE.TRANS64.A1T0 RZ, [UR25+0x148], RZ ;  /* 0x000148ffffff99a7 */ /* 0x000fe20008100019 */
[----:B------:R-:W-:Y:S02]  /*2020*/  UISETP.GE.AND UP0, UPT, UR45, 0x1, UPT ;  /* 0x000000012d00788c */ /* 0x000fe4000bf06270 */
[----:B------:R-:W-:-:S04]  /*2030*/  SHF.L.U32 R0, R0, 0x1f, RZ ;  /* 0x0000001f00007819 */ /* 0x000fc800000006ff */
[----:B--2---:R1:W2:Y:S03]  /*2040*/  SYNCS.PHASECHK.TRANS64.TRYWAIT P0, [UR4+0x88], R0 ;  /* 0x00008800ff0075a7 */ /* 0x0042a60008001104 */
[----:B------:R-:W-:Y:S05]  /*2050*/  BRA.U !UP0, `(.L_x_30) ;  /* 0x00000005085c7547 */ /* 0x000fea000b800000 */
        /* <DEDUP_REMOVED lines=16> */
[----:B------:R-:W-:-:S03]  /*2160*/  UMOV UR32, UR45 ;  /* 0x0000002d00207c82 */ /* 0x000fc60008000000 */
        /* <DEDUP_REMOVED lines=9> */
[----:B---3--:R-:W-:-:S11]  /*2200*/  UMOV UR6, UR26 ;  /* 0x0000001a00067c82 */ /* 0x008fd60008000000 */
.L_x_36:
[----:B------:R-:W-:Y:S01]  /*2210*/  @!P3 MOV R3, 0x6000 ;  /* 0x000060000003b802 */ /* 0x000fe20000000f00 */
[----:B------:R-:W-:Y:S01]  /*2220*/  ULEA UR9, UR6, UR25, 0x3 ;  /* 0x0000001906097291 */ /* 0x000fe2000f8e18ff */
[----:B-12---:R-:W-:Y:S11]  /*2230*/  @P0 BRA `(.L_x_31) ;  /* 0x0000000000100947 */ /* 0x006ff60003800000 */
[----:B------:R-:W-:Y:S04]  /*2240*/  MOV R4, UR23 ;  /* 0x0000001700047c02 */ /* 0x000fe80008000f00 */
[----:B------:R-:W-:Y:S04]  /*2250*/  SHF.L.U32 R4, R4, 0x1f, RZ ;  /* 0x0000001f04047819 */ /* 0x000fe800000006ff */
[----:B------:R-:W1:Y:S02]  /*2260*/  SYNCS.PHASECHK.TRANS64.TRYWAIT P0, [UR9+0x88], R4 ;  /* 0x00008804ff0075a7 */ /* 0x000e640008001109 */
[----:B-1----:R-:W-:Y:S05]  /*2270*/  @!P0 BRA `(.L_x_32) ;  /* 0x0000006400688947 */ /* 0x002fea0003800000 */
.L_x_31:
[----:B------:R2:W-:Y:S01]  /*2280*/  @!P3 SYNCS.ARRIVE.TRANS64 RZ, [UR9], R3 ;  /* 0x00000003ffffb9a7 */ /* 0x0005e20008000009 */
[----:B------:R-:W-:Y:S04]  /*2290*/  ULOP3.LUT UR7, UR33, 0x2, URZ, 0xfc, !UPT ;  /* 0x0000000221077892 */ /* 0x000fe8000f8efcff */
[----:B------:R-:W-:Y:S09]  /*22a0*/  UISETP.NE.AND UP0, UPT, UR7, 0x2, UPT ;  /* 0x000000020700788c */ /* 0x000ff2000bf05270 */
[----:B------:R-:W-:Y:S05]  /*22b0*/  BRA.U UP0, `(.L_x_33) ;  /* 0x0000000100047547 */ /* 0x000fea000b800000 */
[----:B----4-:R-:W-:Y:S05]  /*22c0*/  BPT.TRAP 0x1 ;  /* 0x000000040000795c */ /* 0x010fea0000300000 */
.L_x_33:
[----:B------:R-:W-:Y:S04]  /*22d0*/  BSSY.RECONVERGENT B0, `(.L_x_34) ;  /* 0x0000003000007945 */ /* 0x000fe80003800200 */
[----:B------:R-:W-:Y:S05]  /*22e0*/  @P2 BRA `(.L_x_35) ;  /* 0x0000000000042947 */ /* 0x000fea0003800000 */
[----:B----4-:R-:W-:Y:S05]  /*22f0*/  BPT.TRAP 0x1 ;  /* 0x000000040000795c */ /* 0x010fea0000300000 */
.L_x_35:
[----:B----4-:R-:W-:Y:S05]  /*2300*/  BSYNC.RECONVERGENT B0 ;  /* 0x0000000000007941 */ /* 0x010fea0003800200 */
.L_x_34:
        /* <DEDUP_REMOVED lines=26> */
[----:B------:R-:W-:Y:S01]  /*24b0*/  UIADD3 UR7, UPT, UPT, UR24, 0x1, URZ ;  /* 0x0000000118077890 */ /* 0x000fe2000fffe0ff */
[----:B------:R-:W-:Y:S01]  /*24c0*/  UMOV UR40, 0x0 ;  /* 0x0000000000287882 */ /* 0x000fe20000000000 */
[----:B------:R-:W-:Y:S01]  /*24d0*/  UMOV UR41, 0x10000000 ;  /* 0x1000000000297882 */ /* 0x000fe20000000000 */
[----:B------:R-:W-:Y:S01]  /*24e0*/  UMOV UR17, UR9 ;  /* 0x0000000900117c82 */ /* 0x000fe20008000000 */
[----:B------:R4:W-:Y:S01]  /*24f0*/  UTMALDG.4D.IM2COL.2CTA [UR8], [UR30], UR6, desc[UR40] ;  /* 0x000028081e0073b4 */ /* 0x0009e20008259006 */
[----:B------:R-:W-:Y:S04]  /*2500*/  UMOV UR18, UR10 ;  /* 0x0000000a00127c82 */ /* 0x000fe80008000000 */
[----:B------:R-:W-:Y:S04]  /*2510*/  @UP2 UIADD3 UR22, UPT, UPT, UR21, URZ, URZ ;  /* 0x000000ff15162290 */ /* 0x000fe8000fffe0ff */
[----:B------:R-:W-:Y:S01]  /*2520*/  UISETP.NE.AND UP0, UPT, UR22, UR43, UPT ;  /* 0x0000002b1600728c */ /* 0x000fe2000bf05270 */
[----:B------:R2:W-:Y:S10]  /*2530*/  UTMALDG.4D.2CTA [UR16], [UR28], desc[UR40] ;  /* 0x000028101c0075b4 */ /* 0x0005f40008219000 */
[----:B------:R-:W-:Y:S07]  /*2540*/  @UP0 UIADD3 UR7, UPT, UPT, UR24, URZ, URZ ;  /* 0x000000ff18070290 */ /* 0x000fee000fffe0ff */
[----:B------:R-:W-:Y:S01]  /*2550*/  UMOV UR24, UR7 ;  /* 0x0000000700187c82 */ /* 0x000fe20008000000 */
[----:B----4-:R-:W-:Y:S02]  /*2560*/  UIADD3 UR6, UPT, UPT, UR32, -0x1, URZ ;  /* 0xffffffff20067890 */ /* 0x010fe4000fffe0ff */
[----:B--2---:R-:W-:Y:S02]  /*2570*/  USEL UR21, UR22, URZ, UP0 ;  /* 0x000000ff16157287 */ /* 0x004fe40008000000 */
[----:B------:R-:W-:Y:S02]  /*2580*/  UISETP.GT.U32.AND UP0, UPT, UR32, 0x1, UPT ;  /* 0x000000012000788c */ /* 0x000fe4000bf04070 */
[----:B------:R-:W-:Y:S01]  /*2590*/  USEL UR20, UR27, URZ, UP2 ;  /* 0x000000ff1b147287 */ /* 0x000fe20009000000 */
[----:B------:R-:W-:Y:S01]  /*25a0*/  UMOV UR32, UR6 ;  /* 0x0000000600207c82 */ /* 0x000fe20008000000 */
[----:B------:R-:W-:Y:S05]  /*25b0*/  UMOV UR6, UR26 ;  /* 0x0000001a00067c82 */ /* 0x000fea0008000000 */
[----:B---3--:R-:W-:Y:S05]  /*25c0*/  BRA.U UP0, `(.L_x_36) ;  /* 0xfffffffd00107547 */ /* 0x008fea000b83ffff */
.L_x_30:
[----:B------:R-:W-:Y:S01]  /*25d0*/  SHF.L.U32 R3, R2, 0x1f, RZ ;  /* 0x0000001f02037819 */ /* 0x000fe200000006ff */
[----:B------:R-:W-:-:S03]  /*25e0*/  NOP ;  /* 0x0000000000007918 */ /* 0x000fc60000000000 */
[----:B-12---:R-:W1:Y:S02]  /*25f0*/  SYNCS.PHASECHK.TRANS64.TRYWAIT P0, [UR25+0x150], R3 ;  /* 0x00015003ff0075a7 */ /* 0x006e640008001119 */
[----:B-1----:R-:W-:Y:S05]  /*2600*/  @!P0 BRA `(.L_x_37) ;  /* 0x00000060009c8947 */ /* 0x002fea0003800000 */
.L_x_143:
[----:B------:R-:W2:Y:S01]  /*2610*/  LDS.128 R4, [UR25+0x190] ;  /* 0x00019019ff047984 */ /* 0x000ea20008000c00 */
[----:B------:R-:W-:Y:S02]  /*2620*/  UIADD3 UR4, UPT, UPT, UR25, 0x158, URZ ;  /* 0x0000015819047890 */ /* 0x000fe4000fffe0ff */
[----:B------:R-:W-:Y:S01]  /*2630*/  UISETP.GE.AND UP0, UPT, UR39, 0x1, UPT ;  /* 0x000000012700788c */ /* 0x000fe2000bf06270 */
[----:B------:R-:W-:Y:S01]  /*2640*/  @!PT LDS RZ, [RZ] ;  /* 0x00000000fffff984 */ /* 0x000fe20000000800 */
[----:B------:R-:W-:Y:S01]  /*2650*/  @!PT LDS RZ, [RZ] ;  /* 0x00000000fffff984 */ /* 0x000fe20000000800 */
[----:B------:R-:W-:Y:S01]  /*2660*/  @!PT LDS RZ, [RZ] ;  /* 0x00000000fffff984 */ /* 0x000fe20000000800 */
[----:B------:R-:W-:Y:S01]  /*2670*/  @!PT LDS RZ, [RZ] ;  /* 0x00000000fffff984 */ /* 0x000fe20000000800 */
[----:B------:R3:W-:Y:S06]  /*2680*/  MEMBAR.ALL.CTA ;  /* 0x0000000000007992 */ /* 0x0007ec0000008000 */
[----:B---3--:R-:W3:Y:S01]  /*2690*/  FENCE.VIEW.ASYNC.S ;  /* 0x00000000000073c6 */ /* 0x008ee20000000000 */
[----:B------:R-:W-:-:S09]  /*26a0*/  UPRMT UR4, URZ, 0x654, UR4 ;  /* 0x00000654ff047896 */ /* 0x000fd20008000004 */
[----:B---3--:R-:W-:Y:S01]  /*26b0*/  SYNCS.ARRIVE.TRANS64.RED.A1T0 RZ, [UR4], RZ ;  /* 0x000000ffffff79a7 */ /* 0x008fe20008100404 */
[----:B--2---:R-:W-:-:S13]  /*26c0*/  LOP3.LUT P0, RZ, R6, 0x1, RZ, 0xc0, !PT ;  /* 0x0000000106ff7812 */ /* 0x004fda000780c0ff */
[----:B------:R-:W-:Y:S01]  /*26d0*/  VOTEU.ANY UP1, P0 ;  /* 0x0000000000ff7886 */ /* 0x000fe20000020100 */
[----:B------:R-:W-:-:S13]  /*26e0*/  PLOP3.LUT P0, PT, PT, PT, UP1, 0x80, 0x8 ;  /* 0x000000000008781c */ /* 0x000fda0003f0f018 */
[----:B-1----:R-:W-:Y:S02]  /*26f0*/  @P0 MOV R0, R4 ;  /* 0x0000000400000202 */ /* 0x002fe40000000f00 */
[----:B------:R-:W-:Y:S02]  /*2700*/  @P0 LOP3.LUT R4, R5, 0xffff, RZ, 0xc0, !PT ;  /* 0x0000ffff05040812 */ /* 0x000fe400078ec0ff */
[----:B------:R-:W-:Y:S02]  /*2710*/  @P0 R2UR UR6, R0 ;  /* 0x00000000000602ca */ /* 0x000fe400000e0000 */
[----:B------:R-:W-:-:S11]  /*2720*/  @P0 R2UR UR5, R4 ;  /* 0x00000000040502ca */ /* 0x000fd600000e0000 */
[----:B------:R-:W-:Y:S02]  /*2730*/  @UP1 UMOV UR42, UR6 ;  /* 0x00000006002a1c82 */ /* 0x000fe40008000000 */
[----:B------:R-:W-:Y:S01]  /*2740*/  @UP1 UMOV UR38, UR5 ;  /* 0x0000000500261c82 */ /* 0x000fe20008000000 */
[----:B------:R-:W-:Y:S05]  /*2750*/  BRA.U !UP0, `(.L_x_38) ;  /* 0x0000000108d47547 */ /* 0x000fea000b800000 */
[----:B------:R-:W1:Y:S01]  /*2760*/  LDCU.128 UR16, c[0x0][0xb10] ;  /* 0x00016200ff1077ac */ /* 0x000e620008000c00 */
[----:B------:R-:W2:Y:S01]  /*2770*/  LDCU UR21, c[0x0][0xb20] ;  /* 0x00016400ff1577ac */ /* 0x000ea20008000800 */
[----:B------:R-:W3:Y:S01]  /*2780*/  LDCU UR20, c[0x0][0xb0c] ;  /* 0x00016180ff1477ac */ /* 0x000ee20008000800 */
[----:B------:R-:W4:Y:S01]  /*2790*/  LDCU.64 UR8, c[0x0][0xb28] ;  /* 0x00016500ff0877ac */ /* 0x000f220008000a00 */
[----:B------:R-:W-:Y:S02]  /*27a0*/  UISETP.NE.AND UP3, UPT, UR39, 0x1, UPT ;  /* 0x000000012700788c */ /* 0x000fe4000bf65270 */
[----:B-1----:R-:W-:Y:S02]  /*27b0*/  UIMAD.WIDE.U32 UR4, UR46, UR19, URZ ;  /* 0x000000132e0472a5 */ /* 0x002fe4000f8e00ff */
[----:B------:R-:W-:Y:S02]  /*27c0*/  UIMAD.WIDE.U32 UR6, UR47, UR16, URZ ;  /* 0x000000102f0672a5 */ /* 0x000fe4000f8e00ff */
[----:B------:R-:W-:-:S02]  /*27d0*/  UISETP.NE.AND UP0, UPT, UR18, 0x1, UPT ;  /* 0x000000011200788c */ /* 0x000fc4000bf05270 */
[----:B------:R-:W-:Y:S01]  /*27e0*/  UIMAD.WIDE.U32 UR14, UR38, UR19, URZ ;  /* 0x00000013260e72a5 */ /* 0x000fe2000f8e00ff */
[----:B------:R-:W-:Y:S01]  /*27f0*/  UMOV UR4, UR5 ;  /* 0x0000000500047c82 */ /* 0x000fe20008000000 */
[----:B---3--:R-:W-:Y:S02]  /*2800*/  UISETP.NE.AND UP2, UPT, UR20, 0x1, UPT ;  /* 0x000000011400788c */ /* 0x008fe4000bf45270 */
[----:B--2---:R-:W-:Y:S02]  /*2810*/  USHF.R.U32.HI UR5, URZ, UR21, UR4 ;  /* 0x00000015ff057299 */ /* 0x004fe40008011604 */
[----:B------:R-:W-:Y:S01]  /*2820*/  UIMAD.WIDE.U32 UR12, UR42, UR16, URZ ;  /* 0x000000102a0c72a5 */ /* 0x000fe2000f8e00ff */
[----:B------:R-:W-:Y:S01]  /*2830*/  UMOV UR4, UR7 ;  /* 0x0000000700047c82 */ /* 0x000fe20008000000 */
[----:B------:R-:W-:Y:S02]  /*2840*/  USEL UR5, UR46, UR5, !UP0 ;  /* 0x000000052e057287 */ /* 0x000fe4000c000000 */
[----:B------:R-:W-:-:S02]  /*2850*/  USHF.R.U32.HI UR4, URZ, UR17, UR4 ;  /* 0x00000011ff047299 */ /* 0x000fc40008011604 */
[----:B----4-:R-:W-:Y:S02]  /*2860*/  UIMAD.WIDE.U32 UR10, UR5, UR8, URZ ;  /* 0x00000008050a72a5 */ /* 0x010fe4000f8e00ff */
[----:B------:R-:W-:Y:S01]  /*2870*/  USEL UR6, UR47, UR4, !UP2 ;  /* 0x000000042f067287 */ /* 0x000fe2000d000000 */
[----:B------:R-:W-:Y:S02]  /*2880*/  UMOV UR12, UR13 ;  /* 0x0000000d000c7c82 */ /* 0x000fe40008000000 */
[----:B------:R-:W-:Y:S01]  /*2890*/  UMOV UR4, UR15 ;  /* 0x0000000f00047c82 */ /* 0x000fe20008000000 */
[----:B------:R-:W-:Y:S01]  /*28a0*/  UIMAD.WIDE.U32 UR14, UR6, UR8, URZ ;  /* 0x00000008060e72a5 */ /* 0x000fe2000f8e00ff */
[----:B------:R-:W-:Y:S01]  /*28b0*/  UMOV UR10, UR11 ;  /* 0x0000000b000a7c82 */ /* 0x000fe20008000000 */
[----:B------:R-:W-:Y:S02]  /*28c0*/  USHF.R.U32.HI UR4, URZ, UR21, UR4 ;  /* 0x00000015ff047299 */ /* 0x000fe40008011604 */
[----:B------:R-:W-:-:S03]  /*28d0*/  @UP3 USHF.R.U32.HI UR5, URZ, UR9, UR10 ;  /* 0x00000009ff053299 */ /* 0x000fc6000801160a */
[----:B------:R-:W-:Y:S01]  /*28e0*/  UMOV UR14, UR15 ;  /* 0x0000000f000e7c82 */ /* 0x000fe20008000000 */
[----:B------:R-:W-:Y:S02]  /*28f0*/  USHF.R.U32.HI UR17, URZ, UR17, UR12 ;  /* 0x00000011ff117299 */ /* 0x000fe4000801160c */
[----:B------:R-:W-:Y:S02]  /*2900*/  USEL UR4, UR38, UR4, !UP0 ;  /* 0x0000000426047287 */ /* 0x000fe4000c000000 */
[----:B------:R-:W-:Y:S02]  /*2910*/  @UP3 USHF.R.U32.HI UR6, URZ, UR9, UR14 ;  /* 0x00000009ff063299 */ /* 0x000fe4000801160e */
[----:B------:R-:W-:Y:S02]  /*2920*/  UIMAD UR7, UR39, UR5, URZ ;  /* 0x00000005270772a4 */ /* 0x000fe4000f8e02ff */
[----:B------:R-:W-:Y:S02]  /*2930*/  USEL UR5, UR42, UR17, !UP2 ;  /* 0x000000112a057287 */ /* 0x000fe4000d000000 */
[----:B------:R-:W-:-:S02]  /*2940*/  UIMAD UR10, UR39, UR6, URZ ;  /* 0x00000006270a72a4 */ /* 0x000fc4000f8e02ff */
[----:B------:R-:W-:Y:S02]  /*2950*/  UISETP.GE.AND UP0, UPT, UR4, UR7, UPT ;  /* 0x000000070400728c */ /* 0x000fe4000bf06270 */
[----:B------:R-:W-:Y:S02]  /*2960*/  UIMAD.WIDE.U32 UR12, UR4, UR8, URZ ;  /* 0x00000008040c72a5 */ /* 0x000fe4000f8e00ff */
[----:B------:R-:W-:Y:S02]  /*2970*/  UISETP.GE.OR UP0, UPT, UR5, UR10, UP0 ;  /* 0x0000000a0500728c */ /* 0x000fe40008706670 */
[----:B------:R-:W-:Y:S02]  /*2980*/  UIMAD.WIDE.U32 UR10, UR5, UR8, URZ ;  /* 0x00000008050a72a5 */ /* 0x000fe4000f8e00ff */
[----:B------:R-:W-:Y:S01]  /*2990*/  UIADD3 UR12, UPT, UPT, -UR4, URZ, URZ ;  /* 0x000000ff040c7290 */ /* 0x000fe2000fffe1ff */
[----:B------:R-:W-:Y:S01]  /*29a0*/  UMOV UR8, UR13 ;  /* 0x0000000d00087c82 */ /* 0x000fe20008000000 */
[----:B------:R-:W-:-:S02]  /*29b0*/  UIADD3 UR10, UPT, UPT, -UR5, URZ, URZ ;  /* 0x000000ff050a7290 */ /* 0x000fc4000fffe1ff */
[----:B------:R-:W-:-:S03]  /*29c0*/  USHF.R.U32.HI UR8, URZ, UR9, UR8 ;  /* 0x00000009ff087299 */ /* 0x000fc60008011608 */
[----:B------:R-:W-:Y:S01]  /*29d0*/  @!UP0 UMOV UR7, UR11 ;  /* 0x0000000b00078c82 */ /* 0x000fe20008000000 */
[----:B------:R-:W-:Y:S02]  /*29e0*/  UIMAD UR12, UR18, UR12, UR38 ;  /* 0x0000000c120c72a4 */ /* 0x000fe4000f8e0226 */
[----:B------:R-:W-:Y:S02]  /*29f0*/  USEL UR8, UR4, UR8, !UP3 ;  /* 0x0000000804087287 */ /* 0x000fe4000d800000 */
[----:B------:R-:W-:Y:S02]  /*2a00*/  @!UP0 USHF.R.U32.HI UR7, URZ, UR9, UR7 ;  /* 0x00000009ff078299 */ /* 0x000fe40008011607 */
[----:B------:R-:W-:Y:S02]  /*2a10*/  UIADD3 UR9, UPT, UPT, -UR8, URZ, URZ ;  /* 0x000000ff08097290 */ /* 0x000fe4000fffe1ff */
[----:B------:R-:W-:Y:S02]  /*2a20*/  @!UP0 USEL UR7, UR5, UR7, !UP3 ;  /* 0x0000000705078287 */ /* 0x000fe4000d800000 */
[----:B------:R-:W-:-:S02]  /*2a30*/  UIMAD UR9, UR39, UR9, UR4 ;  /* 0x00000009270972a4 */ /* 0x000fc4000f8e0204 */
[----:B------:R-:W-:Y:S02]  /*2a40*/  @!UP0 UIADD3 UR8, UPT, UPT, UR8, -UR7, URZ ;  /* 0x8000000708088290 */ /* 0x000fe4000fffe0ff */
[----:B------:R-:W-:Y:S02]  /*2a50*/  @!UP0 UIMAD UR7, UR9, UR6, UR7 ;  /* 0x00000006090782a4 */ /* 0x000fe4000f8e0207 */
[----:B------:R-:W-:Y:S02]  /*2a60*/  @!UP0 UIMAD UR4, UR39, UR8, UR5 ;  /* 0x00000008270482a4 */ /* 0x000fe4000f8e0205 */
[----:B------:R-:W-:Y:S02]  /*2a70*/  UIMAD UR6, UR20, UR10, UR42 ;  /* 0x0000000a140672a4 */ /* 0x000fe4000f8e022a */
[----:B------:R-:W-:Y:S01]  /*2a80*/  UIMAD UR38, UR4, UR18, UR12 ;  /* 0x00000012042672a4 */ /* 0x000fe2000f8e020c */
[----:B------:R-:W-:Y:S02]  /*2a90*/  @!UP0 UMOV UR5, UR7 ;  /* 0x0000000700058c82 */ /* 0x000fe40008000000 */
[----:B------:R-:W-:-:S12]  /*2aa0*/  UIMAD UR42, UR5, UR20, UR6 ;  /* 0x00000014052a72a4 */ /* 0x000fd8000f8e0206 */
.L_x_38:
[----:B------:R-:W1:Y:S02]  /*2ab0*/  LDCU UR4, c[0x0][0xb30] ;  /* 0x00016600ff0477ac */ /* 0x000e640008000800 */
[----:B-1----:R-:W-:-:S09]  /*2ac0*/  UISETP.NE.AND UP0, UPT, UR4, 0x1, UPT ;  /* 0x000000010400788c */ /* 0x002fd2000bf05270 */
[----:B------:R-:W-:Y:S05]  /*2ad0*/  BRA.U UP0, `(.L_x_39) ;  /* 0x0000000100447547 */ /* 0x000fea000b800000 */
[----:B------:R-:W1:Y:S01]  /*2ae0*/  LDCU.128 UR8, c[0x0][0xb10] ;  /* 0x00016200ff0877ac */ /* 0x000e620008000c00 */
[----:B------:R-:W2:Y:S01]  /*2af0*/  LDCU UR12, c[0x0][0xb0c] ;  /* 0x00016180ff0c77ac */ /* 0x000ea20008000800 */
[----:B------:R-:W3:Y:S01]  /*2b00*/  LDCU UR13, c[0x0][0xb20] ;  /* 0x00016400ff0d77ac */ /* 0x000ee20008000800 */
[----:B-1----:R-:W-:Y:S02]  /*2b10*/  UIMAD.WIDE.U32 UR6, UR42, UR8, URZ ;  /* 0x000000082a0672a5 */ /* 0x002fe4000f8e00ff */
[----:B------:R-:W-:Y:S02]  /*2b20*/  UIMAD.WIDE.U32 UR4, UR38, UR11, URZ ;  /* 0x0000000b260472a5 */ /* 0x000fe4000f8e00ff */
[----:B--2---:R-:W-:Y:S02]  /*2b30*/  UISETP.NE.AND UP2, UPT, UR12, 0x1, UPT ;  /* 0x000000010c00788c */ /* 0x004fe4000bf45270 */
[----:B------:R-:W-:Y:S01]  /*2b40*/  UISETP.NE.AND UP0, UPT, UR10, 0x1, UPT ;  /* 0x000000010a00788c */ /* 0x000fe2000bf05270 */
[----:B------:R-:W-:-:S02]  /*2b50*/  UMOV UR6, UR7 ;  /* 0x0000000700067c82 */ /* 0x000fc40008000000 */
[----:B------:R-:W-:Y:S01]  /*2b60*/  UMOV UR4, UR5 ;  /* 0x0000000500047c82 */ /* 0x000fe20008000000 */
[----:B------:R-:W-:Y:S02]  /*2b70*/  USHF.R.U32.HI UR6, URZ, UR9, UR6 ;  /* 0x00000009ff067299 */ /* 0x000fe40008011606 */
[----:B---3--:R-:W-:Y:S02]  /*2b80*/  USHF.R.U32.HI UR4, URZ, UR13, UR4 ;  /* 0x0000000dff047299 */ /* 0x008fe40008011604 */
[----:B------:R-:W-:Y:S02]  /*2b90*/  USEL UR5, UR42, UR6, !UP2 ;  /* 0x000000062a057287 */ /* 0x000fe4000d000000 */
[----:B------:R-:W-:-:S04]  /*2ba0*/  USEL UR4, UR38, UR4, !UP0 ;  /* 0x0000000426047287 */ /* 0x000fc8000c000000 */
[----:B------:R-:W-:Y:S02]  /*2bb0*/  UIADD3 UR6, UPT, UPT, UR5, -UR4, URZ ;  /* 0x8000000405067290 */ /* 0x000fe4000fffe0ff */
[----:B------:R-:W-:Y:S02]  /*2bc0*/  UIADD3 UR4, UPT, UPT, -UR5, UR4, URZ ;  /* 0x0000000405047290 */ /* 0x000fe4000fffe1ff */
[----:B------:R-:W-:Y:S02]  /*2bd0*/  UIMAD UR38, UR6, UR10, UR38 ;  /* 0x0000000a062672a4 */ /* 0x000fe4000f8e0226 */
[----:B------:R-:W-:-:S12]  /*2be0*/  UIMAD UR42, UR4, UR12, UR42 ;  /* 0x0000000c042a72a4 */ /* 0x000fd8000f8e022a */
.L_x_39:
[----:B------:R-:W-:Y:S01]  /*2bf0*/  R2UR UR5, R50 ;  /* 0x00000000320572ca */ /* 0x000fe200000e0000 */
[----:B------:R-:W-:Y:S01]  /*2c00*/  UMOV UR27, UR34 ;  /* 0x00000022001b7c82 */ /* 0x000fe20008000000 */
[----:B------:R-:W-:Y:S02]  /*2c10*/  R2UR UR4, R49 ;  /* 0x00000000310472ca */ /* 0x000fe400000e0000 */
[----:B------:R-:W-:Y:S02]  /*2c20*/  PLOP3.LUT P1, PT, PT, PT, PT, 0x80, 0x8 ;  /* 0x000000000008781c */ /* 0x000fe40003f2f070 */
[----:B------:R-:W-:-:S07]  /*2c30*/  LOP3.LUT R2, R2, 0x1, RZ, 0x3c, !PT ;  /* 0x0000000102027812 */ /* 0x000fce00078e3cff */
[----:B------:R-:W-:Y:S02]  /*2c40*/  UIADD3 UR44, UPT, UPT, UR42, UR5, URZ ;  /* 0x000000052a2c7290 */ /* 0x000fe4000fffe0ff */
[----:B------:R-:W-:Y:S01]  /*2c50*/  UIADD3 UR20, UPT, UPT, UR38, UR4, URZ ;  /* 0x0000000426147290 */ /* 0x000fe2000fffe0ff */
[----:B------:R-:W-:Y:S11]  /*2c60*/  BRA.U UP1, `(.L_x_40) ;  /* 0xffffffed013c7547 */ /* 0x000ff6000b83ffff */
[----:B------:R-:W-:Y:S01]  /*2c70*/  UIADD3 UR25, UPT, UPT, UR25, 0x88, URZ ;  /* 0x0000008819197890 */ /* 0x000fe2000fffe0ff */
[----:B------:R-:W-:-:S03]  /*2c80*/  MOV R2, UR23 ;  /* 0x0000001700027c02 */ /* 0x000fc60008000f00 */
[----:B------:R-:W-:Y:S01]  /*2c90*/  ULEA UR4, UR26, UR25, 0x3 ;  /* 0x000000191a047291 */ /* 0x000fe2000f8e18ff */
[----:B------:R-:W-:-:S08]  /*2ca0*/  SHF.L.U32 R2, R2, 0x1f, RZ ;  /* 0x0000001f02027819 */ /* 0x000fd000000006ff */
[----:B------:R-:W1:Y:S02]  /*2cb0*/  SYNCS.PHASECHK.TRANS64.TRYWAIT P0, [UR4], R2 ;  /* 0x00000002ff0075a7 */ /* 0x000e640008001104 */
[----:B-1----:R-:W-:Y:S05]  /*2cc0*/  @!P0 BRA `(.L_x_41) ;  /* 0x0000005c00048947 */ /* 0x002fea0003800000 */
.L_x_145:
[----:B------:R-:W-:-:S04]  /*2cd0*/  UIADD3 UR4, UPT, UPT, UR26, 0x1, URZ ;  /* 0x000000011a047890 */ /* 0x000fc8000fffe0ff */
[----:B------:R-:W-:-:S04]  /*2ce0*/  UISETP.NE.AND UP0, UPT, UR4, 0x11, UPT ;  /* 0x000000110400788c */ /* 0x000fc8000bf05270 */
[----:B------:R-:W-:Y:S02]  /*2cf0*/  USEL UR5, URZ, 0x1, UP0 ;  /* 0x00000001ff057887 */ /* 0x000fe40008000000 */
[----:B------:R-:W-:Y:S02]  /*2d00*/  USEL UR4, UR4, URZ, UP0 ;  /* 0x000000ff04047287 */ /* 0x000fe40008000000 */
[----:B------:R-:W-:Y:S02]  /*2d10*/  ULOP3.LUT UR6, UR23, UR5, URZ, 0x3c, !UPT ;  /* 0x0000000517067292 */ /* 0x000fe4000f8e3cff */
[----:B------:R-:W-:-:S04]  /*2d20*/  ULEA UR5, UR4, UR25, 0x3 ;  /* 0x0000001904057291 */ /* 0x000fc8000f8e18ff */
[----:B-1----:R-:W-:-:S04]  /*2d30*/  MOV R2, UR6 ;  /* 0x0000000600027c02 */ /* 0x002fc80008000f00 */
[----:B------:R-:W-:-:S04]  /*2d40*/  SHF.L.U32 R2, R2, 0x1f, RZ ;  /* 0x0000001f02027819 */ /* 0x000fc800000006ff */
[----:B------:R-:W1:Y:S02]  /*2d50*/  SYNCS.PHASECHK.TRANS64.TRYWAIT P0, [UR5], R2 ;  /* 0x00000002ff0075a7 */ /* 0x000e640008001105 */
[----:B-1----:R-:W-:Y:S05]  /*2d60*/  @!P0 BRA `(.L_x_42) ;  /* 0x0000005800f48947 */ /* 0x002fea0003800000 */
.L_x_147:
        /* <DEDUP_REMOVED lines=10> */
.L_x_149:
        /* <DEDUP_REMOVED lines=10> */
.L_x_151:
        /* <DEDUP_REMOVED lines=10> */
.L_x_153:
        /* <DEDUP_REMOVED lines=10> */
.L_x_155:
        /* <DEDUP_REMOVED lines=10> */
.L_x_157:
        /* <DEDUP_REMOVED lines=10> */
.L_x_159:
        /* <DEDUP_REMOVED lines=10> */
.L_x_161:
        /* <DEDUP_REMOVED lines=10> */
.L_x_163:
        /* <DEDUP_REMOVED lines=10> */
.L_x_165:
        /* <DEDUP_REMOVED lines=10> */
.L_x_167:
        /* <DEDUP_REMOVED lines=10> */
.L_x_169:
        /* <DEDUP_REMOVED lines=10> */
.L_x_171:
        /* <DEDUP_REMOVED lines=10> */
.L_x_173:
        /* <DEDUP_REMOVED lines=10> */
.L_x_175:
[----:B------:R-:W-:-:S04]  /*3630*/  UIADD3 UR4, UPT, UPT, UR4, 0x1, URZ ;  /* 0x0000000104047890 */ /* 0x000fc8000fffe0ff */
[----:B------:R-:W-:-:S04]  /*3640*/  UISETP.NE.AND UP0, UPT, UR4, 0x11, UPT ;  /* 0x000000110400788c */ /* 0x000fc8000bf05270 */
[----:B------:R-:W-:Y:S02]  /*3650*/  USEL UR5, URZ, 0x1, UP0 ;  /* 0x00000001ff057887 */ /* 0x000fe40008000000 */
[----:B------:R-:W-:Y:S02]  /*3660*/  USEL UR4, UR4, URZ, UP0 ;  /* 0x000000ff04047287 */ /* 0x000fe40008000000 */
[----:B------:R-:W-:Y:S02]  /*3670*/  ULOP3.LUT UR5, UR6, UR5, URZ, 0x3c, !UPT ;  /* 0x0000000506057292 */ /* 0x000fe4000f8e3cff */
[----:B------:R-:W-:-:S04]  /*3680*/  ULEA UR4, UR4, UR25, 0x3 ;  /* 0x0000001904047291 */ /* 0x000fc8000f8e18ff */
[----:B-1----:R-:W-:Y:S02]  /*3690*/  IMAD.U32 R2, RZ, RZ, UR5 ;  /* 0x00000005ff027e24 */ /* 0x002fe4000f8e00ff */
[----:B------:R-:W-:-:S03]  /*36a0*/  MOV R0, UR4 ;  /* 0x0000000400007c02 */ /* 0x000fc60008000f00 */
[----:B------:R-:W-:-:S07]  /*36b0*/  SHF.L.U32 R2, R2, 0x1f, RZ ;  /* 0x0000001f02027819 */ /* 0x000fce00000006ff */
.L_x_57:
[----:B-1----:R1:W2:Y:S02]  /*36c0*/  SYNCS.PHASECHK.TRANS64.TRYWAIT P0, [R0+URZ], R2 ;  /* 0x00000002000075a7 */ /* 0x0022a400080011ff */
[----:B--2---:R-:W-:Y:S05]  /*36d0*/  @!P0 NANOSLEEP.SYNCS 0x989680 ;  /* 0x009896800000895d */ /* 0x004fea0003900000 */
[----:B------:R-:W2:Y:S02]  /*36e0*/  @!P0 SYNCS.PHASECHK.TRANS64 P0, [R0+URZ], R2 ;  /* 0x00000002000085a7 */ /* 0x000ea400080010ff */
[----:B--2---:R-:W-:Y:S05]  /*36f0*/  @P0 EXIT ;  /* 0x000000000000094d */ /* 0x004fea0003800000 */
[----:B------:R-:W-:Y:S05]  /*3700*/  BRA `(.L_x_57) ;  /* 0xfffffffc00ec7947 */ /* 0x000fea000383ffff */
.L_x_22:
[----:B------:R-:W2:Y:S02]  /*3710*/  S2UR UR4, SR_CgaCtaId ;  /* 0x00000000000479c3 */ /* 0x000ea40000008800 */
[----:B--2---:R-:W-:-:S04]  /*3720*/  UISETP.NE.AND UP0, UPT, UR4, URZ, UPT ;  /* 0x000000ff0400728c */ /* 0x004fc8000bf05270 */
[----:B------:R-:W-:-:S09]  /*3730*/  UISETP.NE.OR UP0, UPT, UR18, 0x1, UP0 ;  /* 0x000000011200788c */ /* 0x000fd20008705670 */
[----:B------:R-:W-:Y:S05]  /*3740*/  BRA.U UP0, `(.L_x_58) ;  /* 0x0000000100b47547 */ /* 0x000fea000b800000 */
[----:B------:R-:W2:Y:S01]  /*3750*/  S2UR UR5, SR_CgaCtaId ;  /* 0x00000000000579c3 */ /* 0x000ea20000008800 */
[----:B------:R-:W-:Y:S01]  /*3760*/  UMOV UR4, 0x400 ;  /* 0x0000040000047882 */ /* 0x000fe20000000000 */
[----:B------:R-:W-:Y:S01]  /*3770*/  HFMA2 R2, -RZ, RZ, 0, 5.9604644775390625e-08 ;  /* 0x00000001ff027431 */ /* 0x000fe200000001ff */
[----:B------:R-:W-:Y:S01]  /*3780*/  ISETP.GE.U32.AND P0, PT, R3, 0x2, PT ;  /* 0x000000020300780c */ /* 0x000fe20003f06070 */
[----:B------:R-:W-:Y:S01]  /*3790*/  IMAD.MOV.U32 R8, RZ, RZ, RZ ;  /* 0x000000ffff087224 */ /* 0x000fe200078e00ff */
[----:B--2---:R-:W-:-:S04]  /*37a0*/  ULEA UR4, UR5, UR4, 0x18 ;  /* 0x0000000405047291 */ /* 0x004fc8000f8ec0ff */
[----:B------:R-:W-:Y:S02]  /*37b0*/  UIADD3 UR5, UPT, UPT, UR4, 0x158, URZ ;  /* 0x0000015804057890 */ /* 0x000fe4000fffe0ff */
[----:B------:R-:W-:Y:S02]  /*37c0*/  UIADD3 UR8, UPT, UPT, UR4, 0x150, URZ ;  /* 0x0000015004087890 */ /* 0x000fe4000fffe0ff */
[----:B------:R-:W-:-:S12]  /*37d0*/  UPRMT UR5, URZ, 0x654, UR5 ;  /* 0x00000654ff057896 */ /* 0x000fd80008000005 */
.L_x_61:
[----:B------:R-:W-:Y:S01]  /*37e0*/  SHF.L.U32 R6, R2, 0x1f, RZ ;  /* 0x0000001f02067819 */ /* 0x000fe200000006ff */
[----:B------:R-:W-:Y:S02]  /*37f0*/  IMAD.U32 R4, RZ, RZ, UR8 ;  /* 0x00000008ff047e24 */ /* 0x000fe4000f8e00ff */
[----:B------:R-:W-:Y:S01]  /*3800*/  @!P0 IMAD.MOV.U32 R5, RZ, RZ, 0x10 ;  /* 0x00000010ff058424 */ /* 0x000fe200078e00ff */
[----:B------:R-:W2:Y:S02]  /*3810*/  SYNCS.PHASECHK.TRANS64.TRYWAIT P1, [UR4+0x158], R6 ;  /* 0x00015806ff0075a7 */ /* 0x000ea40008021104 */
[----:B------:R-:W-:-:S04]  /*3820*/  PRMT R4, R3, 0x654, R4 ;  /* 0x0000065403047816 */ /* 0x000fc80000000004 */
[----:B------:R-:W-:Y:S01]  /*3830*/  SEL R0, R4, R0, !P0 ;  /* 0x0000000004007207 */ /* 0x000fe20004000000 */
[----:B--2---:R-:W-:Y:S06]  /*3840*/  @!P1 BRA `(.L_x_59) ;  /* 0x0000005400a49947 */ /* 0x004fec0003800000 */
.L_x_177:
[----:B------:R-:W-:Y:S01]  /*3850*/  UIADD3 UR6, UPT, UPT, UR4, 0x190, URZ ;  /* 0x0000019004067890 */ /* 0x000fe2000fffe0ff */
[----:B------:R3:W-:Y:S01]  /*3860*/  @!P0 SYNCS.ARRIVE.TRANS64.RED RZ, [R0+URZ], R5 ;  /* 0x0000000500ff89a7 */ /* 0x0007e200080004ff */
[----:B------:R-:W-:Y:S01]  /*3870*/  UIADD3 UR7, UPT, UPT, UR4, 0x150, URZ ;  /* 0x0000015004077890 */ /* 0x000fe2000fffe0ff */
[----:B------:R-:W-:-:S08]  /*3880*/  LOP3.LUT R2, R2, 0x1, RZ, 0x3c, !PT ;  /* 0x0000000102027812 */ /* 0x000fd000078e3cff */
[----:B------:R-:W-:Y:S06]  /*3890*/  UGETNEXTWORKID.BROADCAST [UR6], [UR7] ;  /* 0x00000000060073ca */ /* 0x000fec0008000100 */
[----:B---3--:R-:W-:-:S04]  /*38a0*/  SHF.L.U32 R5, R8, 0x1f, RZ ;  /* 0x0000001f08057819 */ /* 0x008fc800000006ff */
[----:B------:R-:W3:Y:S02]  /*38b0*/  SYNCS.PHASECHK.TRANS64.TRYWAIT P1, [UR4+0x150], R5 ;  /* 0x00015005ff0075a7 */ /* 0x000ee40008021104 */
[----:B---3--:R-:W-:Y:S05]  /*38c0*/  @!P1 BRA `(.L_x_60) ;  /* 0x00000054009c9947 */ /* 0x008fea0003800000 */
.L_x_179:
[----:B--2---:R-:W2:Y:S01]  /*38d0*/  LDS.128 R4, [UR4+0x190] ;  /* 0x00019004ff047984 */ /* 0x004ea20008000c00 */
[----:B------:R-:W-:Y:S01]  /*38e0*/  LOP3.LUT R8, R8, 0x1, RZ, 0x3c, !PT ;  /* 0x0000000108087812 */ /* 0x000fe200078e3cff */
[----:B------:R-:W-:Y:S01]  /*38f0*/  @!PT LDS RZ, [RZ] ;  /* 0x00000000fffff984 */ /* 0x000fe20000000800 */
[----:B------:R-:W-:Y:S01]  /*3900*/  @!PT LDS RZ, [RZ] ;  /* 0x00000000fffff984 */ /* 0x000fe20000000800 */
[----:B------:R-:W-:Y:S01]  /*3910*/  @!PT LDS RZ, [RZ] ;  /* 0x00000000fffff984 */ /* 0x000fe20000000800 */
[----:B------:R-:W-:Y:S01]  /*3920*/  @!PT LDS RZ, [RZ] ;  /* 0x00000000fffff984 */ /* 0x000fe20000000800 */
[----:B------:R3:W-:Y:S06]  /*3930*/  MEMBAR.ALL.CTA ;  /* 0x0000000000007992 */ /* 0x0007ec0000008000 */
[----:B---3--:R-:W3:Y:S02]  /*3940*/  FENCE.VIEW.ASYNC.S ;  /* 0x00000000000073c6 */ /* 0x008ee40000000000 */
[----:B---3--:R-:W-:Y:S01]  /*3950*/  SYNCS.ARRIVE.TRANS64.RED.A1T0 RZ, [UR5], RZ ;  /* 0x000000ffffff79a7 */ /* 0x008fe20008100405 */
[----:B--2---:R-:W-:-:S13]  /*3960*/  LOP3.LUT P1, RZ, R6, 0x1, RZ, 0xc0, !PT ;  /* 0x0000000106ff7812 */ /* 0x004fda000782c0ff */
[----:B------:R-:W-:Y:S05]  /*3970*/  @P1 BRA `(.L_x_61) ;  /* 0xfffffffc00981947 */ /* 0x000fea000383ffff */
[----:B------:R-:W-:-:S04]  /*3980*/  SHF.L.U32 R0, R2, 0x1f, RZ ;  /* 0x0000001f02007819 */ /* 0x000fc800000006ff */
[----:B------:R-:W2:Y:S02]  /*3990*/  SYNCS.PHASECHK.TRANS64 P0, [UR4+0x158], R0 ;  /* 0x00015800ff0075a7 */ /* 0x000ea40008001004 */
[----:B-12---:R-:W-:Y:S05]  /*39a0*/  @P0 EXIT ;  /* 0x000000000000094d */ /* 0x006fea0003800000 */
[----:B------:R-:W-:-:S07]  /*39b0*/  MOV R0, UR4 ;  /* 0x0000000400007c02 */ /* 0x000fce0008000f00 */
.L_x_62:
[----:B-1----:R-:W-:-:S04]  /*39c0*/  SHF.L.U32 R3, R2, 0x1f, RZ ;  /* 0x0000001f02037819 */ /* 0x002fc800000006ff */
[----:B------:R1:W2:Y:S03]  /*39d0*/  SYNCS.PHASECHK.TRANS64.TRYWAIT P0, [R0+URZ+0x158], R3 ;  /* 0x00015803000075a7 */ /* 0x0002a600080011ff */
[----:B--2---:R-:W-:Y:S05]  /*39e0*/  @!P0 NANOSLEEP.SYNCS 0x989680 ;  /* 0x009896800000895d */ /* 0x004fea0003900000 */
[----:B------:R-:W2:Y:S02]  /*39f0*/  @!P0 SYNCS.PHASECHK.TRANS64 P0, [R0+URZ+0x158], R3 ;  /* 0x00015803000085a7 */ /* 0x000ea400080010ff */
[----:B--2---:R-:W-:Y:S05]  /*3a00*/  @P0 EXIT ;  /* 0x000000000000094d */ /* 0x004fea0003800000 */
[----:B------:R-:W-:Y:S05]  /*3a10*/  BRA `(.L_x_62) ;  /* 0xfffffffc00e87947 */ /* 0x000fea000383ffff */
.L_x_58:
[----:B------:R-:W-:Y:S05]  /*3a20*/  BRA.U UP4, `(.L_x_63) ;  /* 0x0000001104a47547 */ /* 0x000fea000b800000 */
[----:B------:R-:W2:Y:S01]  /*3a30*/  S2UR UR4, SR_CgaCtaId ;  /* 0x00000000000479c3 */ /* 0x000ea20000008800 */
[----:B------:R-:W-:Y:S01]  /*3a40*/  UMOV UR5, 0x40 ;  /* 0x0000004000057882 */ /* 0x000fe20000000000 */
[----:B------:R-:W-:Y:S01]  /*3a50*/  NOP ;  /* 0x0000000000007918 */ /* 0x000fe20000000000 */
[----:B------:R-:W-:Y:S01]  /*3a60*/  UMOV UR6, 0x400 ;  /* 0x0000040000067882 */ /* 0x000fe20000000000 */
[----:B--2---:R-:W-:Y:S02]  /*3a70*/  ULEA UR5, UR4, UR5, 0x18 ;  /* 0x0000000504057291 */ /* 0x004fe4000f8ec0ff */
[----:B------:R-:W-:-:S07]  /*3a80*/  ULEA UR6, UR4, UR6, 0x18 ;  /* 0x0000000604067291 */ /* 0x000fce000f8ec0ff */
[----:B------:R-:W2:Y:S02]  /*3a90*/  LDS.U8 R3, [UR5+0x1c] ;  /* 0x00001c05ff037984 */ /* 0x000ea40008000000 */
[----:B--2---:R-:W-:-:S13]  /*3aa0*/  ISETP.NE.AND P0, PT, R3, RZ, PT ;  /* 0x000000ff0300720c */ /* 0x004fda0003f05270 */
[----:B------:R-:W-:Y:S05]  /*3ab0*/  @P0 BRA `(.L_x_64) ;  /* 0x0000000400080947 */ /* 0x000fea0003800000 */
[----:B------:R-:W-:Y:S02]  /*3ac0*/  UISETP.NE.U32.AND UP1, UPT, UR38, 0x1, UPT ;  /* 0x000000012600788c */ /* 0x000fe4000bf25070 */
[----:B------:R-:W-:-:S07]  /*3ad0*/  UIADD3 UR7, UPT, UPT, UR5, 0x8, URZ ;  /* 0x0000000805077890 */ /* 0x000fce000fffe0ff */
[----:B------:R-:W-:Y:S05]  /*3ae0*/  BRA.U !UP1, `(.L_x_65) ;  /* 0x00000001099c7547 */ /* 0x000fea000b800000 */
[----:B------:R-:W-:Y:S01]  /*3af0*/  ELECT P0, URZ, PT ;  /* 0x0000000000ff782f */ /* 0x000fe20003800000 */
[----:B------:R-:W-:-:S12]  /*3b00*/  BSSY B0, `(.L_x_65) ;  /* 0x0000025000007945 */ /* 0x000fd80003800000 */
[----:B------:R-:W-:Y:S05]  /*3b10*/  @!P0 BRA `(.L_x_66) ;  /* 0x00000000008c8947 */ /* 0x000fea0003800000 */
[----:B------:R-:W-:-:S05]  /*3b20*/  UMOV UR4, 0x10 ;  /* 0x0000001000047882 */ /* 0x000fca0000000000 */
[----:B------:R-:W-:Y:S04]  /*3b30*/  DEPBAR.LE SB2, 0x36 ;  /* 0x0000ad800000791a */ /* 0x000fe80000000000 */
[----:B------:R-:W2:Y:S02]  /*3b40*/  UTCATOMSWS.2CTA.FIND_AND_SET.ALIGN UP0, UR4, UR4 ;  /* 0x00000004000475e3 */ /* 0x000ea40008200800 */
[----:B--2---:R-:W-:Y:S01]  /*3b50*/  MOV R10, UR4 ;  /* 0x00000004000a7c02 */ /* 0x004fe20008000f00 */
[----:B------:R-:W-:Y:S06]  /*3b60*/  BRA.U UP0, `(.L_x_67) ;  /* 0x0000000100187547 */ /* 0x000fec000b800000 */
.L_x_68:
[----:B------:R-:W-:Y:S05]  /*3b70*/  NANOSLEEP 0x64 ;  /* 0x000000640000795d */ /* 0x000fea0003800000 */
[----:B------:R-:W-:-:S05]  /*3b80*/  UMOV UR4, 0x10 ;  /* 0x0000001000047882 */ /* 0x000fca0000000000 */
[----:B------:R-:W-:Y:S04]  /*3b90*/  DEPBAR.LE SB2, 0x36 ;  /* 0x0000ad800000791a */ /* 0x000fe80000000000 */
[----:B------:R-:W2:Y:S02]  /*3ba0*/  UTCATOMSWS.2CTA.FIND_AND_SET.ALIGN UP0, UR4, UR4 ;  /* 0x00000004000475e3 */ /* 0x000ea40008200800 */
[----:B--2---:R-:W-:Y:S01]  /*3bb0*/  MOV R10, UR4 ;  /* 0x00000004000a7c02 */ /* 0x004fe20008000f00 */
[----:B------:R-:W-:Y:S05]  /*3bc0*/  BRA.U !UP0, `(.L_x_68) ;  /* 0xfffffffd08e87547 */ /* 0x000fea000b83ffff */
.L_x_67:
[----:B------:R-:W2:Y:S01]  /*3bd0*/  LDS R6, [UR5+0x10] ;  /* 0x00001005ff067984 */ /* 0x000ea20008000800 */
[----:B------:R-:W-:Y:S01]  /*3be0*/  IMAD.U32 R3, RZ, RZ, UR6 ;  /* 0x00000006ff037e24 */ /* 0x000fe2000f8e00ff */
[----:B------:R-:W-:-:S03]  /*3bf0*/  MOV R4, UR37 ;  /* 0x0000002500047c02 */ /* 0x000fc60008000f00 */
[----:B------:R-:W-:Y:S01]  /*3c00*/  VIADD R3, R3, 0x1a0 ;  /* 0x000001a003037836 */ /* 0x000fe20000000000 */
[----:B--2---:R-:W-:-:S04]  /*3c10*/  SHF.L.U32 R6, R6, 0x1f, RZ ;  /* 0x0000001f06067819 */ /* 0x004fc800000006ff */
[----:B------:R-:W2:Y:S02]  /*3c20*/  SYNCS.PHASECHK.TRANS64.TRYWAIT P0, [UR5+0x8], R6 ;  /* 0x00000806ff0075a7 */ /* 0x000ea40008001105 */
[----:B--2---:R-:W-:Y:S05]  /*3c30*/  @P0 BRA `(.L_x_69) ;  /* 0x0000000000080947 */ /* 0x004fea0003800000 */
[----:B------:R-:W2:Y:S02]  /*3c40*/  SYNCS.PHASECHK.TRANS64.TRYWAIT P0, [UR5+0x8], R6 ;  /* 0x00000806ff0075a7 */ /* 0x000ea40008001105 */
[----:B--2---:R-:W-:Y:S05]  /*3c50*/  @!P0 BRA `(.L_x_70) ;  /* 0x0000005000d08947 */ /* 0x004fea0003800000 */
.L_x_69:
[----:B------:R-:W-:Y:S01]  /*3c60*/  PRMT R4, R4, 0x654, R3 ;  /* 0x0000065404047816 */ /* 0x000fe20000000003 */
[----:B------:R-:W-:Y:S01]  /*3c70*/  HFMA2 R3, -RZ, RZ, 0, 5.9604644775390625e-08 ;  /* 0x00000001ff037431 */ /* 0x000fe200000001ff */
[----:B------:R-:W-:Y:S01]  /*3c80*/  UPRMT UR4, UR37, 0x654, UR7 ;  /* 0x0000065425047896 */ /* 0x000fe20008000007 */
[----:B------:R-:W-:Y:S02]  /*3c90*/  IMAD.MOV.U32 R8, RZ, RZ, 0xffff ;  /* 0x0000ffffff087424 */ /* 0x000fe400078e00ff */
[----:B--2---:R-:W-:Y:S02]  /*3ca0*/  IMAD.MOV.U32 R6, RZ, RZ, 0x4 ;  /* 0x00000004ff067424 */ /* 0x004fe400078e00ff */
[----:B------:R-:W-:Y:S01]  /*3cb0*/  IMAD.SHL.U32 R9, R10, 0x20, RZ ;  /* 0x000000200a097824 */ /* 0x000fe200078e00ff */
[----:B------:R-:W-:Y:S02]  /*3cc0*/  MOV R5, UR4 ;  /* 0x0000000400057c02 */ /* 0x000fe40008000f00 */
[-C--:B------:R-:W-:Y:S01]  /*3cd0*/  SHF.L.U32 R8, R8, R10.reuse, RZ ;  /* 0x0000000a08087219 */ /* 0x080fe200000006ff */
[----:B------:R2:W-:Y:S01]  /*3ce0*/  SYNCS.ARRIVE.TRANS64.RED RZ, [UR4], R6 ;  /* 0x00000006ffff79a7 */ /* 0x0005e20008000404 */
[----:B------:R-:W-:Y:S01]  /*3cf0*/  SHF.L.U32 R7, R3, R10, RZ ;  /* 0x0000000a03077219 */ /* 0x000fe200000006ff */
[----:B------:R2:W-:Y:S04]  /*3d00*/  STS [UR6+0x1a0], R9 ;  /* 0x0001a009ff007988 */ /* 0x0005e80008000806 */
[----:B------:R2:W-:Y:S04]  /*3d10*/  STAS [R4.64], R10 ;  /* 0x0000000a04007dbd */ /* 0x0005e8000c0008ff */
[----:B------:R2:W-:Y:S04]  /*3d20*/  ATOMS.OR RZ, [UR5+0x14], R8 ;  /* 0x00001408ffff798c */ /* 0x0005e8000b000005 */
[----:B------:R2:W-:Y:S04]  /*3d30*/  ATOMS.OR RZ, [UR5+0x18], R7 ;  /* 0x00001807ffff798c */ /* 0x0005e8000b000005 */
[----:B------:R2:W-:Y:S02]  /*3d40*/  ATOMS.XOR RZ, [UR5+0x10], R3 ;  /* 0x00001003ffff798c */ /* 0x0005e4000b800005 */
.L_x_66:
[----:B-1----:R-:W-:Y:S05]  /*3d50*/  BSYNC B0 ;  /* 0x0000000000007941 */ /* 0x002fea0003800000 */
.L_x_65:
[----:B------:R-:W-:Y:S05]  /*3d60*/  BRA.U UP1, `(.L_x_71) ;  /* 0x00000001016c7547 */ /* 0x000fea000b800000 */
[----:B------:R-:W-:-:S03]  /*3d70*/  UMOV UR4, 0xffffffff ;  /* 0xffffffff00047882 */ /* 0x000fc60000000000 */
[----:B------:R-:W-:Y:S05]  /*3d80*/  BRA.DIV UR4, `(.L_x_72) ;  /* 0x00000052049c7947 */ /* 0x000fea000b800000 */
[----:B------:R-:W-:-:S13]  /*3d90*/  ELECT P6, URZ, PT ;  /* 0x0000000000ff782f */ /* 0x000fda00038c0000 */
.L_x_182:
[----:B------:R-:W-:Y:S05]  /*3da0*/  @!P6 BRA `(.L_x_71) ;  /* 0x00000000005ce947 */ /* 0x000fea0003800000 */
[----:B--2---:R-:W2:Y:S02]  /*3db0*/  LDS R4, [UR5+0x10] ;  /* 0x00001005ff047984 */ /* 0x004ea40008000800 */
[----:B--2---:R-:W-:-:S04]  /*3dc0*/  SHF.L.U32 R4, R4, 0x1f, RZ ;  /* 0x0000001f04047819 */ /* 0x004fc800000006ff */
[----:B------:R-:W2:Y:S02]  /*3dd0*/  SYNCS.PHASECHK.TRANS64.TRYWAIT P0, [UR5+0x8], R4 ;  /* 0x00000804ff0075a7 */ /* 0x000ea40008001105 */
[----:B--2---:R-:W-:Y:S05]  /*3de0*/  @P0 BRA `(.L_x_73) ;  /* 0x0000000000080947 */ /* 0x004fea0003800000 */
[----:B------:R-:W2:Y:S02]  /*3df0*/  SYNCS.PHASECHK.TRANS64.TRYWAIT P0, [UR5+0x8], R4 ;  /* 0x00000804ff0075a7 */ /* 0x000ea40008001105 */
[----:B--2---:R-:W-:Y:S05]  /*3e00*/  @!P0 BRA `(.L_x_74) ;  /* 0x00000050009c8947 */ /* 0x004fea0003800000 */
.L_x_73:
[----:B------:R-:W3:Y:S01]  /*3e10*/  LDS R6, [UR6+0x1a0] ;  /* 0x0001a006ff067984 */ /* 0x000ee20008000800 */
[----:B--2---:R-:W-:Y:S02]  /*3e20*/  HFMA2 R3, -RZ, RZ, 0, 5.9604644775390625e-08 ;  /* 0x00000001ff037431 */ /* 0x004fe400000001ff */
[----:B------:R-:W-:Y:S01]  /*3e30*/  IMAD.MOV.U32 R4, RZ, RZ, 0xffff ;  /* 0x0000ffffff047424 */ /* 0x000fe200078e00ff */
[----:B------:R-:W-:Y:S01]  /*3e40*/  UPRMT UR4, UR37, 0x654, UR7 ;  /* 0x0000065425047896 */ /* 0x000fe20008000007 */
[----:B---3--:R-:W-:-:S03]  /*3e50*/  IMAD.SHL.U32 R5, R6, 0x20, RZ ;  /* 0x0000002006057824 */ /* 0x008fc600078e00ff */
[-C--:B------:R-:W-:Y:S02]  /*3e60*/  SHF.L.U32 R4, R4, R6.reuse, RZ ;  /* 0x0000000604047219 */ /* 0x080fe400000006ff */
[----:B------:R-:W-:Y:S01]  /*3e70*/  SHF.L.U32 R6, R3, R6, RZ ;  /* 0x0000000603067219 */ /* 0x000fe200000006ff */
[----:B------:R3:W-:Y:S04]  /*3e80*/  STS [UR6+0x1a0], R5 ;  /* 0x0001a005ff007988 */ /* 0x0007e80008000806 */
[----:B------:R3:W-:Y:S04]  /*3e90*/  ATOMS.OR RZ, [UR5+0x14], R4 ;  /* 0x00001404ffff798c */ /* 0x0007e8000b000005 */
[----:B------:R3:W-:Y:S01]  /*3ea0*/  ATOMS.OR RZ, [UR5+0x18], R6 ;  /* 0x00001806ffff798c */ /* 0x0007e2000b000005 */
[----:B------:R-:W-:Y:S03]  /*3eb0*/  SYNCS.ARRIVE.TRANS64.RED.A1T0 RZ, [UR4], RZ ;  /* 0x000000ffffff79a7 */ /* 0x000fe60008100404 */
[----:B------:R3:W-:Y:S01]  /*3ec0*/  ATOMS.XOR RZ, [UR5+0x10], R3 ;  /* 0x00001003ffff798c */ /* 0x0007e2000b800005 */
[----:B------:R-:W-:Y:S05]  /*3ed0*/  BRA `(.L_x_71) ;  /* 0x0000000000107947 */ /* 0x000fea0003800000 */
.L_x_64:
[----:B------:R-:W-:Y:S02]  /*3ee0*/  MOV R3, 0xffffffff ;  /* 0xffffffff00037802 */ /* 0x000fe40000000f00 */
[----:B------:R-:W-:-:S03]  /*3ef0*/  MOV R4, 0x3f20 ;  /* 0x00003f2000047802 */ /* 0x000fc60000000f00 */
[----:B------:R2:W-:Y:S04]  /*3f00*/  STS [UR6+0x1a0], R3 ;  /* 0x0001a003ff007988 */ /* 0x0005e80008000806 */
[----:B-12--5:R-:W-:Y:S05]  /*3f10*/  CALL.REL.NOINC `($__internal_1_$__cuda_sm10x_tcgen05_guardrail_trap_phase_invalid_during_alloc) ;  /* 0x0000005400d87944 */ /* 0x026fea0003c00000 */
.L_x_71:
[----:B------:R-:W-:Y:S05]  /*3f20*/  WARPSYNC.ALL ;  /* 0x0000000000007948 */ /* 0x000fea0003800000 */
[----:B------:R-:W4:Y:S01]  /*3f30*/  S2UR UR20, SR_CgaCtaId ;  /* 0x00000000001479c3 */ /* 0x000f220000008800 */
[----:B------:R-:W-:Y:S01]  /*3f40*/  UMOV UR4, 0x400 ;  /* 0x0000040000047882 */ /* 0x000fe20000000000 */
[----:B------:R-:W-:-:S06]  /*3f50*/  NOP ;  /* 0x0000000000007918 */ /* 0x000fcc0000000000 */
[----:B------:R-:W-:Y:S06]  /*3f60*/  BAR.ARV 0x6, 0xa0 ;  /* 0x0182800000007b1d */ /* 0x000fec0000002000 */
[----:B------:R-:W1:Y:S01]  /*3f70*/  LDCU.64 UR6, c[0x0][0x388] ;  /* 0x00007100ff0677ac */ /* 0x000e620008000a00 */
[----:B------:R-:W-:Y:S01]  /*3f80*/  LOP3.LUT R2, R2, 0xffff, RZ, 0xc0, !PT ;  /* 0x0000ffff02027812 */ /* 0x000fe200078ec0ff */
[----:B--2---:R-:W-:Y:S01]  /*3f90*/  IMAD.MOV.U32 R8, RZ, RZ, 0x1 ;  /* 0x00000001ff087424 */ /* 0x004fe200078e00ff */
[----:B------:R-:W-:Y:S01]  /*3fa0*/  LOP3.LUT R0, R0, 0xffff, RZ, 0xc0, !PT ;  /* 0x0000ffff00007812 */ /* 0x000fe200078ec0ff */
[----:B------:R-:W-:Y:S01]  /*3fb0*/  UMOV UR24, URZ ;  /* 0x000000ff00187c82 */ /* 0x000fe20008000000 */
[----:B------:R-:W-:Y:S01]  /*3fc0*/  R2UR UR21, R2 ;  /* 0x00000000021572ca */ /* 0x000fe200000e0000 */
[----:B------:R-:W-:Y:S01]  /*3fd0*/  IMAD.MOV.U32 R2, RZ, RZ, RZ ;  /* 0x000000ffff027224 */ /* 0x000fe200078e00ff */
[----:B------:R-:W-:Y:S01]  /*3fe0*/  R2UR UR35, R0 ;  /* 0x00000000002372ca */ /* 0x000fe200000e0000 */
[----:B------:R-:W-:Y:S01]  /*3ff0*/  IMAD.MOV.U32 R0, RZ, RZ, RZ ;  /* 0x000000ffff007224 */ /* 0x000fe200078e00ff */
[----:B------:R-:W-:Y:S01]  /*4000*/  UMOV UR19, URZ ;  /* 0x000000ff00137c82 */ /* 0x000fe20008000000 */
[----:B----4-:R-:W-:-:S02]  /*4010*/  ULEA UR20, UR20, UR4, 0x18 ;  /* 0x0000000414147291 */ /* 0x010fc4000f8ec0ff */
[----:B------:R-:W-:Y:S02]  /*4020*/  UISETP.NE.AND UP3, UPT, UR38, URZ, UPT ;  /* 0x000000ff2600728c */ /* 0x000fe4000bf65270 */
[----:B------:R-:W-:Y:S01]  /*4030*/  UIADD3 UR34, UPT, UPT, UR20, 0x158, URZ ;  /* 0x0000015814227890 */ /* 0x000fe2000fffe0ff */
[----:B------:R-:W-:Y:S01]  /*4040*/  UMOV UR32, 0x0 ;  /* 0x0000000000207882 */ /* 0x000fe20000000000 */
[----:B------:R-:W-:Y:S01]  /*4050*/  UMOV UR33, 0x8100490 ;  /* 0x0810049000217882 */ /* 0x000fe20000000000 */
[----:B-1----:R-:W-:Y:S02]  /*4060*/  UIADD3 UR4, UPT, UPT, UR6, 0x3f, URZ ;  /* 0x0000003f06047890 */ /* 0x002fe4000fffe0ff */
[----:B---3--:R-:W1:Y:S01]  /*4070*/  LDS R3, [UR20+0x1a0] ;  /* 0x0001a014ff037984 */ /* 0x008e620008000800 */
[----:B------:R-:W2:Y:S01]  /*4080*/  LDCU UR6, c[0x0][0x390] ;  /* 0x00007200ff0677ac */ /* 0x000ea20008000800 */
[----:B------:R-:W-:Y:S02]  /*4090*/  USHF.R.S32.HI UR5, URZ, 0x1f, UR4 ;  /* 0x0000001fff057899 */ /* 0x000fe40008011404 */
[----:B------:R-:W-:-:S02]  /*40a0*/  UPRMT UR34, URZ, 0x654, UR34 ;  /* 0x00000654ff227896 */ /* 0x000fc40008000022 */
[----:B------:R-:W-:Y:S02]  /*40b0*/  ULEA.HI UR4, UR5, UR4, URZ, 0x6 ;  /* 0x0000000405047291 */ /* 0x000fe4000f8f30ff */
[----:B------:R-:W-:Y:S02]  /*40c0*/  UIADD3 UR5, UPT, UPT, UR20, 0x3300, URZ ;  /* 0x0000330014057890 */ /* 0x000fe4000fffe0ff */
[----:B------:R-:W-:Y:S02]  /*40d0*/  USHF.R.S32.HI UR4, URZ, 0x6, UR4 ;  /* 0x00000006ff047899 */ /* 0x000fe40008011404 */
[----:B------:R-:W-:Y:S02]  /*40e0*/  USHF.R.U32.HI UR5, URZ, 0x4, UR5 ;  /* 0x00000004ff057899 */ /* 0x000fe40008011605 */
[----:B------:R-:W-:Y:S02]  /*40f0*/  UIMAD UR7, UR4, UR7, URZ ;  /* 0x00000007040772a4 */ /* 0x000fe4000f8e02ff */
[----:B------:R-:W-:-:S02]  /*4100*/  UIADD3 UR4, UPT, UPT, UR20, 0x25300, URZ ;  /* 0x0002530014047890 */ /* 0x000fc4000fffe0ff */
[----:B------:R-:W-:Y:S02]  /*4110*/  ULOP3.LUT UR5, UR5, 0x3fff, URZ, 0xc0, !UPT ;  /* 0x00003fff05057892 */ /* 0x000fe4000f8ec0ff */
[----:B------:R-:W-:Y:S02]  /*4120*/  USHF.R.U32.HI UR4, URZ, 0x4, UR4 ;  /* 0x00000004ff047899 */ /* 0x000fe40008011604 */
[----:B------:R-:W-:Y:S02]  /*4130*/  ULOP3.LUT UR22, UR5, 0x10000, URZ, 0xfc, !UPT ;  /* 0x0001000005167892 */ /* 0x000fe4000f8efcff */
[----:B------:R-:W-:Y:S02]  /*4140*/  ULOP3.LUT UR23, UR4, 0x3fff, URZ, 0xc0, !UPT ;  /* 0x00003fff04177892 */ /* 0x000fe4000f8ec0ff */
[----:B--2---:R-:W-:Y:S02]  /*4150*/  UIMAD UR4, UR7, UR6, URZ ;  /* 0x00000006070472a4 */ /* 0x004fe4000f8e02ff */
[----:B------:R-:W-:-:S02]  /*4160*/  ULOP3.LUT UR23, UR23, 0x10000, URZ, 0xfc, !UPT ;  /* 0x0001000017177892 */ /* 0x000fc4000f8efcff */
[----:B------:R-:W-:Y:S02]  /*4170*/  UIADD3 UR36, UPT, UPT, UR4, -0x1, URZ ;  /* 0xffffffff04247890 */ /* 0x000fe4000fffe0ff */
[----:B------:R-:W-:Y:S01]  /*4180*/  UISETP.GE.AND UP4, UPT, UR4, 0x1, UPT ;  /* 0x000000010400788c */ /* 0x000fe2000bf86270 */
[----:B------:R-:W-:Y:S01]  /*4190*/  UMOV UR30, 0x0 ;  /* 0x00000000001e7882 */ /* 0x000fe20000000000 */
[----:B------:R-:W-:Y:S01]  /*41a0*/  UMOV UR31, 0x8100490 ;  /* 0x08100490001f7882 */ /* 0x000fe20000000000 */
[----:B------:R-:W-:Y:S01]  /*41b0*/  UMOV UR28, 0x0 ;  /* 0x00000000001c7882 */ /* 0x000fe20000000000 */
[C---:B-1----:R-:W-:Y:S01]  /*41c0*/  VIADD R5, R3.reuse, 0x20 ;  /* 0x0000002003057836 */ /* 0x042fe20000000000 */
[----:B------:R-:W-:Y:S01]  /*41d0*/  LOP3.LUT R4, R3, 0xffff, RZ, 0xc0, !PT ;  /* 0x0000ffff03047812 */ /* 0x000fe200078ec0ff */
[----:B------:R-:W-:Y:S01]  /*41e0*/  UMOV UR29, 0x8100490 ;  /* 0x08100490001d7882 */ /* 0x000fe20000000000 */
[----:B------:R-:W-:Y:S01]  /*41f0*/  UMOV UR26, 0x0 ;  /* 0x00000000001a7882 */ /* 0x000fe20000000000 */
[----:B------:R-:W-:Y:S01]  /*4200*/  UMOV UR27, 0x8100490 ;  /* 0x08100490001b7882 */ /* 0x000fe20000000000 */
[----:B------:R-:W-:-:S05]  /*4210*/  LOP3.LUT R5, R5, 0xffff, RZ, 0xc0, !PT ;  /* 0x0000ffff05057812 */ /* 0x000fca00078ec0ff */
[----:B------:R1:W-:Y:S02]  /*4220*/  STL.64 [R1], R4 ;  /* 0x0000000401007387 */ /* 0x0003e40000100a00 */
.L_x_83:
[----:B-1----:R-:W-:-:S04]  /*4230*/  SHF.L.U32 R5, R2, 0x1f, RZ ;  /* 0x0000001f02057819 */ /* 0x002fc800000006ff */
[----:B------:R-:W1:Y:S02]  /*4240*/  SYNCS.PHASECHK.TRANS64.TRYWAIT P0, [UR20+0x150], R5 ;  /* 0x00015005ff0075a7 */ /* 0x000e640008001114 */
[----:B-1-34-:R-:W-:Y:S05]  /*4250*/  @!P0 BRA `(.L_x_75) ;  /* 0x0000004c00a08947 */ /* 0x01afea0003800000 */
.L_x_184:
[----:B-1----:R-:W1:Y:S01]  /*4260*/  LDS.128 R4, [UR20+0x190] ;  /* 0x00019014ff047984 */ /* 0x002e620008000c00 */
[----:B------:R-:W-:Y:S01]  /*4270*/  ULEA UR25, UR24, UR20, 0x3 ;  /* 0x0000001418197291 */ /* 0x000fe2000f8e18ff */
[----:B------:R-:W-:Y:S01]  /*4280*/  @!PT LDS RZ, [RZ] ;  /* 0x00000000fffff984 */ /* 0x000fe20000000800 */
[----:B------:R-:W-:Y:S01]  /*4290*/  @!PT LDS RZ, [RZ] ;  /* 0x00000000fffff984 */ /* 0x000fe20000000800 */
[----:B------:R-:W-:Y:S01]  /*42a0*/  @!PT LDS RZ, [RZ] ;  /* 0x00000000fffff984 */ /* 0x000fe20000000800 */
[----:B------:R-:W-:Y:S01]  /*42b0*/  @!PT LDS RZ, [RZ] ;  /* 0x00000000fffff984 */ /* 0x000fe20000000800 */
[----:B------:R2:W-:Y:S06]  /*42c0*/  MEMBAR.ALL.CTA ;  /* 0x0000000000007992 */ /* 0x0005ec0000008000 */
[----:B--2---:R-:W2:Y:S02]  /*42d0*/  FENCE.VIEW.ASYNC.S ;  /* 0x00000000000073c6 */ /* 0x004ea40000000000 */
[----:B--2---:R-:W-:Y:S01]  /*42e0*/  SYNCS.ARRIVE.TRANS64.RED.A1T0 RZ, [UR34], RZ ;  /* 0x000000ffffff79a7 */ /* 0x004fe20008100422 */
[----:B-1----:R-:W-:Y:S01]  /*42f0*/  LOP3.LUT P3, RZ, R6, 0x1, RZ, 0xc0, !PT ;  /* 0x0000000106ff7812 */ /* 0x002fe2000786c0ff */
[----:B------:R-:W-:-:S12]  /*4300*/  BRA.U UP3, `(.L_x_76) ;  /* 0x00000001030c7547 */ /* 0x000fd8000b800000 */
[----:B------:R-:W-:-:S04]  /*4310*/  SHF.L.U32 R5, R8, 0x1f, RZ ;  /* 0x0000001f08057819 */ /* 0x000fc800000006ff */
[----:B------:R-:W1:Y:S02]  /*4320*/  SYNCS.PHASECHK.TRANS64.TRYWAIT P0, [UR25+0x170], R5 ;  /* 0x00017005ff0075a7 */ /* 0x000e640008001119 */
[----:B-1----:R-:W-:Y:S05]  /*4330*/  @!P0 BRA `(.L_x_77) ;  /* 0x0000004c00808947 */ /* 0x002fea0003800000 */
.L_x_76:
[----:B------:R-:W-:Y:S05]  /*4340*/  BRA.U UP3, `(.L_x_78) ;  /* 0x0000000503047547 */ /* 0x000fea000b800000 */
[----:B------:R-:W-:Y:S05]  /*4350*/  BRA.U !UP4, `(.L_x_79) ;  /* 0x000000010cf47547 */ /* 0x000fea000b800000 */
[----:B------:R-:W-:Y:S01]  /*4360*/  ULEA UR4, UR24, UR43, 0x2 ;  /* 0x0000002b18047291 */ /* 0x000fe2000f8e10ff */
[----:B-1----:R-:W-:-:S08]  /*4370*/  SHF.L.U32 R4, R0, 0x1f, RZ ;  /* 0x0000001f00047819 */ /* 0x002fd000000006ff */
[----:B------:R-:W5:Y:S01]  /*4380*/  LDL R5, [UR4] ;  /* 0x00000004ff057983 */ /* 0x000f620008100800 */
[----:B------:R-:W-:Y:S02]  /*4390*/  ULEA UR4, UR19, UR20, 0x3 ;  /* 0x0000001413047291 */ /* 0x000fe4000f8e18ff */
[----:B------:R-:W-:Y:S01]  /*43a0*/  UPLOP3.LUT UP2, UPT, UPT, UPT, UPT, 0x40, 0x4 ;  /* 0x000000000004789c */ /* 0x000fe20003f4e870 */
[----:B------:R-:W-:-:S06]  /*43b0*/  UMOV UR17, UR36 ;  /* 0x0000002400117c82 */ /* 0x000fcc0008000000 */
[----:B------:R1:W2:Y:S01]  /*43c0*/  SYNCS.PHASECHK.TRANS64.TRYWAIT P2, [UR4], R4 ;  /* 0x00000004ff0075a7 */ /* 0x0002a20008041104 */
[----:B------:R-:W-:-:S05]  /*43d0*/  UMOV UR4, UR19 ;  /* 0x0000001300047c82 */ /* 0x000fca0008000000 */
.L_x_82:
[----:B------:R-:W-:Y:S01]  /*43e0*/  ULEA UR18, UR4, UR20, 0x3 ;  /* 0x0000001404127291 */ /* 0x000fe2000f8e18ff */
[----:B--234-:R-:W-:Y:S11]  /*43f0*/  @P2 BRA `(.L_x_80) ;  /* 0x00000000000c2947 */ /* 0x01cff60003800000 */
[----:B------:R-:W-:Y:S04]  /*4400*/  SHF.L.U32 R6, R0, 0x1f, RZ ;  /* 0x0000001f00067819 */ /* 0x000fe800000006ff */
[----:B------:R-:W2:Y:S02]  /*4410*/  SYNCS.PHASECHK.TRANS64.TRYWAIT P0, [UR18], R6 ;  /* 0x00000006ff0075a7 */ /* 0x000ea40008001112 */
[----:B--2---:R-:W-:Y:S05]  /*4420*/  @!P0 BRA `(.L_x_81) ;  /* 0x0000004c005c8947 */ /* 0x004fea0003800000 */
.L_x_80:
[----:B------:R-:W-:Y:S01]  /*4430*/  UISETP.NE.AND UP0, UPT, UR17, URZ, UPT ;  /* 0x000000ff1100728c */ /* 0x000fe2000bf05270 */
[----:B------:R-:W-:Y:S01]  /*4440*/  PLOP3.LUT P2, PT, PT, PT, PT, 0x80, 0x8 ;  /* 0x000000000008781c */ /* 0x000fe20003f4f070 */
[----:B------:R-:W-:Y:S02]  /*4450*/  UIADD3 UR5, UPT, UPT, UR4, 0x1, URZ ;  /* 0x0000000104057890 */ /* 0x000fe4000fffe0ff */
[----:B------:R-:W-:Y:S02]  /*4460*/  ULEA UR10, UR4, UR23, 0x8 ;  /* 0x00000017040a7291 */ /* 0x000fe4000f8e40ff */
[----:B------:R-:W-:Y:S01]  /*4470*/  UISETP.NE.AND UP1, UPT, UR5, 0x11, UPT ;  /* 0x000000110500788c */ /* 0x000fe2000bf25270 */
[----:B------:R-:W-:Y:S01]  /*4480*/  PLOP3.LUT P0, PT, PT, PT, UP0, 0x80, 0x8 ;  /* 0x000000000008781c */ /* 0x000fe20003f0f008 */
[----:B------:R-:W-:Y:S02]  /*4490*/  ULEA UR14, UR4, UR22, 0x9 ;  /* 0x00000016040e7291 */ /* 0x000fe4000f8e48ff */
[----:B------:R-:W-:Y:S02]  /*44a0*/  USEL UR6, URZ, 0x1, UP1 ;  /* 0x00000001ff067887 */ /* 0x000fe40008800000 */
[----:B------:R-:W-:Y:S01]  /*44b0*/  USEL UR19, UR5, URZ, UP1 ;  /* 0x000000ff05137287 */ /* 0x000fe20008800000 */
[----:B------:R-:W-:Y:S11]  /*44c0*/  ELECT P1, URZ, PT ;  /* 0x0000000000ff782f */ /* 0x000ff60003820000 */
[----:B------:R-:W-:Y:S02]  /*44d0*/  @!UPT UIADD3 URZ, UPT, UPT, URZ, URZ, URZ ;  /* 0x000000fffffff290 */ /* 0x000fe4000fffe0ff */
[C---:B-----5:R-:W-:Y:S01]  /*44e0*/  @P1 R2UR.BROADCAST UR4, R5.reuse ;  /* 0x00000000050412ca */ /* 0x060fe200008e0000 */
[----:B------:R-:W-:Y:S01]  /*44f0*/  @UP0 ULEA UR5, UR19, UR20, 0x3 ;  /* 0x0000001413050291 */ /* 0x000fe2000f8e18ff */
[----:B------:R-:W-:Y:S01]  /*4500*/  LOP3.LUT R0, R0, UR6, RZ, 0x3c, !PT ;  /* 0x0000000600007c12 */ /* 0x000fe2000f8e3cff */
[----:B------:R-:W-:Y:S02]  /*4510*/  UIADD3 UR8, UPT, UPT, UR10, 0x2, URZ ;  /* 0x000000020a087890 */ /* 0x000fe4000fffe0ff */
[----:B------:R-:W-:Y:S01]  /*4520*/  UIADD3 UR6, UPT, UPT, UR14, 0x2, URZ ;  /* 0x000000020e067890 */ /* 0x000fe2000fffe0ff */
[----:B-1----:R-:W-:Y:S01]  /*4530*/  @P0 SHF.L.U32 R4, R0, 0x1f, RZ ;  /* 0x0000001f00040819 */ /* 0x002fe200000006ff */
[----:B------:R-:W-:Y:S01]  /*4540*/  UIADD3 UR12, UPT, UPT, UR10, 0x4, URZ ;  /* 0x000000040a0c7890 */ /* 0x000fe2000fffe0ff */
[----:B------:R-:W-:Y:S02]  /*4550*/  UMOV UR11, 0x40004040 ;  /* 0x40004040000b7882 */ /* 0x000fe40000000000 */
[----:B------:R3:W4:Y:S01]  /*4560*/  @P0 SYNCS.PHASECHK.TRANS64.TRYWAIT P2, [UR5], R4 ;  /* 0x00000004ff0005a7 */ /* 0x0007220008041105 */
[----:B------:R-:W-:Y:S11]  /*4570*/  ELECT P0, URZ, PT ;  /* 0x0000000000ff782f */ /* 0x000ff60003800000 */
[----:B------:R-:W-:Y:S02]  /*4580*/  @!UPT UIADD3 URZ, UPT, UPT, URZ, URZ, URZ ;  /* 0x000000fffffff290 */ /* 0x000fe4000fffe0ff */
[C---:B------:R-:W-:Y:S02]  /*4590*/  @P0 R2UR.BROADCAST UR16, R5.reuse ;  /* 0x00000000051002ca */ /* 0x040fe400008e0000 */
[----:B------:R-:W-:Y:S01]  /*45a0*/  ELECT P0, URZ, PT ;  /* 0x0000000000ff782f */ /* 0x000fe20003800000 */
[----:B------:R-:W-:Y:S01]  /*45b0*/  UMOV UR15, 0x40004040 ;  /* 0x40004040000f7882 */ /* 0x000fe20000000000 */
[----:B------:R-:W-:Y:S01]  /*45c0*/  UMOV UR9, 0x40004040 ;  /* 0x4000404000097882 */ /* 0x000fe20000000000 */
[----:B------:R1:W-:Y:S01]  /*45d0*/  UTCHMMA.2CTA gdesc[UR14], gdesc[UR10], tmem[UR4], tmem[UR32], idesc[UR33], UP2 ;  /* 0x00ff200a0e0075ea */ /* 0x0003e20009200004 */
[----:B------:R-:W-:Y:S01]  /*45e0*/  UPLOP3.LUT UP2, UPT, UPT, UPT, UPT, 0x80, 0x8 ;  /* 0x000000000008789c */ /* 0x000fe20003f4f070 */
[----:B------:R-:W-:Y:S01]  /*45f0*/  UMOV UR7, 0x40004040 ;  /* 0x4000404000077882 */ /* 0x000fe20000000000 */
[----:B------:R-:W-:Y:S01]  /*4600*/  UMOV UR13, 0x40004040 ;  /* 0x40004040000d7882 */ /* 0x000fe20000000000 */
[----:B------:R-:W-:Y:S04]  /*4610*/  UMOV UR5, 0x40004040 ;  /* 0x4000404000057882 */ /* 0x000fe80000000000 */
[----:B------:R2:W-:Y:S01]  /*4620*/  UTCHMMA.2CTA gdesc[UR6], gdesc[UR8], tmem[UR16], tmem[UR30], idesc[UR31], UPT ;  /* 0x00ff1e08060075ea */ /* 0x0005e2000ba00010 */
[----:B-1----:R-:W-:Y:S01]  /*4630*/  UIADD3 UR4, UPT, UPT, UR14, 0x4, URZ ;  /* 0x000000040e047890 */ /* 0x002fe2000fffe0ff */
[C---:B------:R-:W-:Y:S02]  /*4640*/  @P0 R2UR.BROADCAST UR15, R5.reuse ;  /* 0x00000000050f02ca */ /* 0x040fe400008e0000 */
[----:B------:R-:W-:Y:S01]  /*4650*/  ELECT P0, URZ, PT ;  /* 0x0000000000ff782f */ /* 0x000fe20003800000 */
[----:B------:R-:W-:Y:S02]  /*4660*/  UIADD3 UR10, UPT, UPT, UR10, 0x6, URZ ;  /* 0x000000060a0a7890 */ /* 0x000fe4000fffe0ff */
[----:B--2---:R-:W-:Y:S10]  /*4670*/  UIADD3 UR6, UPT, UPT, UR14, 0x6, URZ ;  /* 0x000000060e067890 */ /* 0x004ff4000fffe0ff */
[----:B------:R-:W-:Y:S01]  /*4680*/  @P0 R2UR.BROADCAST UR9, R5 ;  /* 0x00000000050902ca */ /* 0x000fe200008e0000 */
[----:B------:R-:W-:Y:S01]  /*4690*/  UIADD3 UR8, UPT, UPT, UR18, 0x88, URZ ;  /* 0x0000008812087890 */ /* 0x000fe2000fffe0ff */
[----:B------:R1:W-:Y:S11]  /*46a0*/  UTCHMMA.2CTA gdesc[UR4], gdesc[UR12], tmem[UR15], tmem[UR28], idesc[UR29], UPT ;  /* 0x00ff1c0c040075ea */ /* 0x0003f6000ba0000f */
[----:B------:R3:W-:Y:S01]  /*46b0*/  UTCHMMA.2CTA gdesc[UR6], gdesc[UR10], tmem[UR9], tmem[UR26], idesc[UR27], UPT ;  /* 0x00ff1a0a060075ea */ /* 0x0007e2000ba00009 */
[----:B------:R3:W-:Y:S01]  /*46c0*/  UTCBAR.2CTA.MULTICAST [UR8], URZ, UR21 ;  /* 0x000000ff080073e9 */ /* 0x0007e20008200815 */
[----:B-1----:R-:W-:Y:S02]  /*46d0*/  UIADD3 UR4, UPT, UPT, UR17, 0x1, URZ ;  /* 0x0000000111047890 */ /* 0x002fe4000fffe0ff */
[----:B------:R-:W-:Y:S02]  /*46e0*/  UIADD3 UR5, UPT, UPT, UR17, -0x1, URZ ;  /* 0xffffffff11057890 */ /* 0x000fe4000fffe0ff */
[----:B------:R-:W-:Y:S03]  /*46f0*/  UISETP.GT.U32.AND UP0, UPT, UR4, 0x1, UPT ;  /* 0x000000010400788c */ /* 0x000fe6000bf04070 */
[----:B------:R-:W-:Y:S02]  /*4700*/  UMOV UR4, UR19 ;  /* 0x0000001300047c82 */ /* 0x000fe40008000000 */
[----:B------:R-:W-:Y:S04]  /*4710*/  UMOV UR17, UR5 ;  /* 0x0000000500117c82 */ /* 0x000fe80008000000 */
[----:B------:R-:W-:Y:S05]  /*4720*/  BRA.U UP0, `(.L_x_82) ;  /* 0xfffffffd002c7547 */ /* 0x000fea000b83ffff */
.L_x_79:
[----:B------:R-:W-:-:S09]  /*4730*/  UIADD3 UR4, UPT, UPT, UR25, 0x160, URZ ;  /* 0x0000016019047890 */ /* 0x000fd2000fffe0ff */
[----:B------:R2:W-:Y:S01]  /*4740*/  UTCBAR.2CTA.MULTICAST [UR4], URZ, UR35 ;  /* 0x000000ff040073e9 */ /* 0x0005e20008200823 */
[----:B------:R-:W-:Y:S02]  /*4750*/  NOP ;  /* 0x0000000000007918 */ /* 0x000fe40000000000 */
.L_x_78:
[----:B--2---:R-:W-:Y:S01]  /*4760*/  UIADD3 UR4, UPT, UPT, UR24, 0x1, URZ ;  /* 0x0000000118047890 */ /* 0x004fe2000fffe0ff */
[----:B------:R-:W-:-:S03]  /*4770*/  LOP3.LUT R2, R2, 0x1, RZ, 0x3c, !PT ;  /* 0x0000000102027812 */ /* 0x000fc600078e3cff */
[----:B------:R-:W-:-:S04]  /*4780*/  UISETP.NE.AND UP0, UPT, UR4, 0x2, UPT ;  /* 0x000000020400788c */ /* 0x000fc8000bf05270 */
[----:B------:R-:W-:Y:S02]  /*4790*/  USEL UR5, URZ, 0x1, UP0 ;  /* 0x00000001ff057887 */ /* 0x000fe40008000000 */
[----:B------:R-:W-:-:S04]  /*47a0*/  USEL UR24, UR4, URZ, UP0 ;  /* 0x000000ff04187287 */ /* 0x000fc80008000000 */
[----:B------:R-:W-:Y:S01]  /*47b0*/  LOP3.LUT R8, R8, UR5, RZ, 0x3c, !PT ;  /* 0x0000000508087c12 */ /* 0x000fe2000f8e3cff */
[----:B------:R-:W-:Y:S07]  /*47c0*/  @P3 BRA `(.L_x_83) ;  /* 0xfffffff800983947 */ /* 0x000fee000383ffff */
[----:B---3--:R-:W2:Y:S01]  /*47d0*/  S2UR UR8, SR_CgaCtaId ;  /* 0x00000000000879c3 */ /* 0x008ea20000008800 */
[----:B------:R-:W-:Y:S01]  /*47e0*/  ELECT P0, URZ, PT ;  /* 0x0000000000ff782f */ /* 0x000fe20003800000 */
[----:B------:R-:W-:Y:S01]  /*47f0*/  HFMA2 R0, -RZ, RZ, 0, 5.9604644775390625e-08 ;  /* 0x00000001ff007431 */ /* 0x000fe200000001ff */
[----:B------:R-:W-:-:S05]  /*4800*/  UMOV UR4, 0x40 ;  /* 0x0000004000047882 */ /* 0x000fca0000000000 */
[----:B------:R-:W-:Y:S01]  /*4810*/  UVIRTCOUNT.DEALLOC.SMPOOL 0x80 ;  /* 0x000000800000784c */ /* 0x000fe20000000000 */
[----:B------:R-:W-:Y:S02]  /*4820*/  UISETP.NE.AND UP0, UPT, UR38, URZ, UPT ;  /* 0x000000ff2600728c */ /* 0x000fe4000bf05270 */
[----:B--2---:R-:W-:-:S09]  /*4830*/  ULEA UR8, UR8, UR4, 0x18 ;  /* 0x0000000408087291 */ /* 0x004fd2000f8ec0ff */
[----:B------:R2:W-:Y:S01]  /*4840*/  @P0 STS.U8 [UR8+0x1c], R0 ;  /* 0x00001c00ff000988 */ /* 0x0005e20008000008 */
[----:B------:R-:W-:Y:S05]  /*4850*/  BRA.U UP0, `(.L_x_84) ;  /* 0x0000000100587547 */ /* 0x000fea000b800000 */
[----:B------:R-:W-:Y:S01]  /*4860*/  UIADD3 UR5, UPT, UPT, UR20, 0x170, URZ ;  /* 0x0000017014057890 */ /* 0x000fe2000fffe0ff */
[----:B------:R-:W-:-:S03]  /*4870*/  SHF.L.U32 R2, R8, 0x1f, RZ ;  /* 0x0000001f08027819 */ /* 0x000fc600000006ff */
[----:B------:R-:W-:-:S09]  /*4880*/  ULEA UR4, UR24, UR5, 0x3 ;  /* 0x0000000518047291 */ /* 0x000fd2000f8e18ff */
[----:B------:R-:W3:Y:S02]  /*4890*/  SYNCS.PHASECHK.TRANS64.TRYWAIT P0, [UR4], R2 ;  /* 0x00000002ff0075a7 */ /* 0x000ee40008001104 */
[----:B---3--:R-:W-:Y:S05]  /*48a0*/  @!P0 BRA `(.L_x_85) ;  /* 0x0000004800548947 */ /* 0x008fea0003800000 */
.L_x_188:
[----:B------:R-:W-:-:S04]  /*48b0*/  UIADD3 UR4, UPT, UPT, UR24, 0x1, URZ ;  /* 0x0000000118047890 */ /* 0x000fc8000fffe0ff */
[----:B------:R-:W-:-:S04]  /*48c0*/  UISETP.NE.AND UP1, UPT, UR4, 0x2, UPT ;  /* 0x000000020400788c */ /* 0x000fc8000bf25270 */
[----:B------:R-:W-:Y:S02]  /*48d0*/  USEL UR6, URZ, 0x1, UP1 ;  /* 0x00000001ff067887 */ /* 0x000fe40008800000 */
[----:B------:R-:W-:-:S04]  /*48e0*/  USEL UR4, UR4, URZ, UP1 ;  /* 0x000000ff04047287 */ /* 0x000fc80008800000 */
[----:B------:R-:W-:Y:S01]  /*48f0*/  ULEA UR4, UR4, UR5, 0x3 ;  /* 0x0000000504047291 */ /* 0x000fe2000f8e18ff */
[----:B--2---:R-:W-:-:S04]  /*4900*/  LOP3.LUT R2, R8, UR6, RZ, 0x3c, !PT ;  /* 0x0000000608027c12 */ /* 0x004fc8000f8e3cff */
[----:B------:R-:W-:Y:S01]  /*4910*/  SHF.L.U32 R2, R2, 0x1f, RZ ;  /* 0x0000001f02027819 */ /* 0x000fe200000006ff */
[----:B------:R-:W-:-:S04]  /*4920*/  IMAD.U32 R0, RZ, RZ, UR4 ;  /* 0x00000004ff007e24 */ /* 0x000fc8000f8e00ff */
[----:B------:R2:W3:Y:S03]  /*4930*/  SYNCS.PHASECHK.TRANS64.TRYWAIT P0, [R0+URZ], R2 ;  /* 0x00000002000075a7 */ /* 0x0004e600080011ff */
[----:B---3--:R-:W-:Y:S05]  /*4940*/  @!P0 NANOSLEEP.SYNCS 0x989680 ;  /* 0x009896800000895d */ /* 0x008fea0003900000 */
[----:B------:R-:W3:Y:S02]  /*4950*/  @!P0 SYNCS.PHASECHK.TRANS64 P0, [R0+URZ], R2 ;  /* 0x00000002000085a7 */ /* 0x000ee400080010ff */
[----:B---3--:R-:W-:Y:S05]  /*4960*/  @P0 BRA `(.L_x_86) ;  /* 0x0000000000200947 */ /* 0x008fea0003800000 */
.L_x_87:
[----:B---3--:R3:W1:Y:S02]  /*4970*/  SYNCS.PHASECHK.TRANS64.TRYWAIT P0, [R0+URZ], R2 ;  /* 0x00000002000075a7 */ /* 0x00866400080011ff */
[----:B-1----:R-:W-:Y:S05]  /*4980*/  @!P0 NANOSLEEP.SYNCS 0x989680 ;  /* 0x009896800000895d */ /* 0x002fea0003900000 */
[----:B------:R-:W1:Y:S02]  /*4990*/  @!P0 SYNCS.PHASECHK.TRANS64 P0, [R0+URZ], R2 ;  /* 0x00000002000085a7 */ /* 0x000e6400080010ff */
[----:B-1----:R-:W-:Y:S05]  /*49a0*/  @!P0 BRA `(.L_x_87) ;  /* 0xfffffffc00f08947 */ /* 0x002fea000383ffff */
[----:B------:R-:W-:Y:S05]  /*49b0*/  BRA `(.L_x_86) ;  /* 0x00000000000c7947 */ /* 0x000fea0003800000 */
.L_x_84:
[----:B------:R-:W-:-:S04]  /*49c0*/  UIADD3 UR4, UPT, UPT, UR20, 0x180, URZ ;  /* 0x0000018014047890 */ /* 0x000fc8000fffe0ff */
[----:B------:R-:W-:-:S09]  /*49d0*/  UPRMT UR4, UR37, 0x654, UR4 ;  /* 0x0000065425047896 */ /* 0x000fd20008000004 */
[----:B------:R-:W-:Y:S03]  /*49e0*/  SYNCS.ARRIVE.TRANS64.RED.A1T0 RZ, [UR4], RZ ;  /* 0x000000ffffff79a7 */ /* 0x000fe60008100404 */
.L_x_86:
[----:B--23--:R-:W-:Y:S01]  /*49f0*/  SHF.L.U32 R2, RZ, 0x1f, RZ ;  /* 0x0000001fff027819 */ /* 0x00cfe200000006ff */
[----:B------:R-:W-:Y:S01]  /*4a00*/  UIADD3 UR4, UPT, UPT, UR20, 0x180, URZ ;  /* 0x0000018014047890 */ /* 0x000fe2000fffe0ff */
[----:B------:R-:W-:Y:S02]  /*4a10*/  PLOP3.LUT P0, PT, PT, PT, UP0, 0x80, 0x8 ;  /* 0x000000000008781c */ /* 0x000fe40003f0f008 */
[----:B------:R-:W2:Y:S02]  /*4a20*/  SYNCS.PHASECHK.TRANS64.TRYWAIT P1, [UR20+0x180], R2 ;  /* 0x00018002ff0075a7 */ /* 0x000ea40008021114 */
[----:B--2---:R-:W-:Y:S09]  /*4a30*/  @!P1 BRA `(.L_x_88) ;  /* 0x0000004800089947 */ /* 0x004ff20003800000 */
.L_x_190:
[----:B------:R-:W-:Y:S01]  /*4a40*/  @!UP0 UPRMT UR4, UR37, 0x654, UR4 ;  /* 0x0000065425048896 */ /* 0x000fe20008000004 */
[----:B------:R-:W-:Y:S01]  /*4a50*/  LOP3.LUT R3, R3, 0xffff, RZ, 0xc0, !PT ;  /* 0x0000ffff03037812 */ /* 0x000fe200078ec0ff */
[----:B--2---:R-:W-:-:S03]  /*4a60*/  IMAD.MOV.U32 R2, RZ, RZ, 0xffff ;  /* 0x0000ffffff027424 */ /* 0x004fc600078e00ff */
[----:B------:R-:W-:-:S04]  /*4a70*/  SHF.R.U32.HI R3, RZ, 0x5, R3 ;  /* 0x00000005ff037819 */ /* 0x000fc80000011603 */
[----:B------:R-:W-:Y:S01]  /*4a80*/  @!P0 SYNCS.ARRIVE.TRANS64.RED.A1T0 RZ, [UR4], RZ ;  /* 0x000000ffffff89a7 */ /* 0x000fe20008100404 */
[----:B------:R-:W-:Y:S01]  /*4a90*/  NOP ;  /* 0x0000000000007918 */ /* 0x000fe20000000000 */
[----:B------:R-:W2:Y:S01]  /*4aa0*/  LDS R0, [UR8+0x14] ;  /* 0x00001408ff007984 */ /* 0x000ea20008000800 */
[----:B------:R-:W-:-:S04]  /*4ab0*/  SHF.L.U32 R2, R2, R3, RZ ;  /* 0x0000000302027219 */ /* 0x000fc800000006ff */
[----:B--2---:R-:W-:-:S04]  /*4ac0*/  LOP3.LUT R0, R0, R2, RZ, 0xc0, !PT ;  /* 0x0000000200007212 */ /* 0x004fc800078ec0ff */
[----:B------:R-:W-:Y:S01]  /*4ad0*/  ISETP.NE.AND P0, PT, R0, R2, PT ;  /* 0x000000020000720c */ /* 0x000fe20003f05270 */
[----:B------:R-:W-:-:S05]  /*4ae0*/  IMAD.MOV.U32 R0, RZ, RZ, 0x1 ;  /* 0x00000001ff007424 */ /* 0x000fca00078e00ff */
[----:B------:R-:W-:-:S07]  /*4af0*/  SHF.L.U32 R0, R0, R3, RZ ;  /* 0x0000000300007219 */ /* 0x000fce00000006ff */
[----:B------:R-:W-:Y:S05]  /*4b00*/  @P0 BRA `(.L_x_89) ;  /* 0x00000000005c0947 */ /* 0x000fea0003800000 */
[----:B------:R-:W2:Y:S02]  /*4b10*/  LDS R3, [UR8+0x18] ;  /* 0x00001808ff037984 */ /* 0x000ea40008000800 */
[----:B--2---:R-:W-:-:S04]  /*4b20*/  LOP3.LUT R3, R3, R0, RZ, 0xc0, !PT ;  /* 0x0000000003037212 */ /* 0x004fc800078ec0ff */
[----:B------:R-:W-:-:S13]  /*4b30*/  ISETP.NE.AND P0, PT, R3, R0, PT ;  /* 0x000000000300720c */ /* 0x000fda0003f05270 */
[----:B------:R-:W-:Y:S05]  /*4b40*/  @P0 BRA `(.L_x_90) ;  /* 0x0000000000400947 */ /* 0x000fea0003800000 */
[----:B------:R-:W-:Y:S01]  /*4b50*/  R2UR UR4, R2 ;  /* 0x00000000020472ca */ /* 0x000fe200000e0000 */
[----:B------:R-:W2:Y:S01]  /*4b60*/  S2R R3, SR_LANEID ;  /* 0x0000000000037919 */ /* 0x000ea20000000000 */
[----:B------:R-:W-:-:S04]  /*4b70*/  LOP3.LUT R0, RZ, R0, RZ, 0x33, !PT ;  /* 0x00000000ff007212 */ /* 0x000fc800078e33ff */
[----:B------:R-:W3:Y:S07]  /*4b80*/  REDUX UR6, R0 ;  /* 0x00000000000673c4 */ /* 0x000eee0000000000 */
[----:B------:R-:W-:-:S03]  /*4b90*/  ULOP3.LUT UR5, URZ, UR4, URZ, 0x33, !UPT ;  /* 0x00000004ff057292 */ /* 0x000fc6000f8e33ff */
[----:B------:R-:W-:Y:S02]  /*4ba0*/  VOTEU.ANY UR4, UPT, PT ;  /* 0x0000000000047886 */ /* 0x000fe400038e0100 */
[----:B------:R-:W-:Y:S01]  /*4bb0*/  UFLO.U32 UR4, UR4 ;  /* 0x00000004000472bd */ /* 0x000fe200080e0000 */
[----:B------:R-:W-:-:S04]  /*4bc0*/  IMAD.U32 R2, RZ, RZ, UR5 ;  /* 0x00000005ff027e24 */ /* 0x000fc8000f8e00ff */
[----:B------:R-:W1:Y:S02]  /*4bd0*/  REDUX UR7, R2 ;  /* 0x00000000020773c4 */ /* 0x000e640000000000 */
[----:B------:R1:W-:Y:S01]  /*4be0*/  UTCATOMSWS.AND URZ, UR5 ;  /* 0x0000000500ff79e3 */ /* 0x0003e20008000000 */
[----:B---3--:R-:W-:Y:S01]  /*4bf0*/  IMAD.U32 R0, RZ, RZ, UR6 ;  /* 0x00000006ff007e24 */ /* 0x008fe2000f8e00ff */
[----:B--2---:R-:W-:Y:S01]  /*4c00*/  ISETP.EQ.U32.AND P0, PT, R3, UR4, PT ;  /* 0x0000000403007c0c */ /* 0x004fe2000bf02070 */
[----:B-1----:R-:W-:-:S12]  /*4c10*/  IMAD.U32 R2, RZ, RZ, UR7 ;  /* 0x00000007ff027e24 */ /* 0x002fd8000f8e00ff */
[----:B------:R1:W-:Y:S04]  /*4c20*/  @P0 ATOMS.AND RZ, [UR8+0x14], R2 ;  /* 0x00001402ffff098c */ /* 0x0003e8000a800008 */
[----:B------:R1:W-:Y:S01]  /*4c30*/  @P0 ATOMS.AND RZ, [UR8+0x18], R0 ;  /* 0x00001800ffff098c */ /* 0x0003e2000a800008 */
[----:B------:R-:W-:Y:S05]  /*4c40*/  BRA `(.L_x_91) ;  /* 0x0000000000147947 */ /* 0x000fea0003800000 */
.L_x_90:
[----:B------:R-:W-:Y:S02]  /*4c50*/  MOV R2, 0x4c70 ;  /* 0x00004c7000027802 */ /* 0x000fe40000000f00 */
[----:B-1--45:R-:W-:Y:S05]  /*4c60*/  CALL.REL.NOINC `($__internal_0_$__cuda_sm10x_tcgen05_guardrail_trap_col_being_dealloced_not_returned_by_alloc) ;  /* 0x0000004800787944 */ /* 0x032fea0003c00000 */
[----:B------:R-:W-:Y:S05]  /*4c70*/  BRA `(.L_x_91) ;  /* 0x0000000000087947 */ /* 0x000fea0003800000 */
.L_x_89:
[----:B------:R-:W-:Y:S02]  /*4c80*/  MOV R2, 0x4ca0 ;  /* 0x00004ca000027802 */ /* 0x000fe40000000f00 */
[----:B-1--45:R-:W-:Y:S05]  /*4c90*/  CALL.REL.NOINC `($__internal_2_$__cuda_sm10x_tcgen05_guardrail_trap_unallocated_columns_being_dealloced) ;  /* 0x0000004800847944 */ /* 0x032fea0003c00000 */
.L_x_91:
[----:B------:R-:W-:Y:S01]  /*4ca0*/  NOP ;  /* 0x0000000000007918 */ /* 0x000fe20000000000 */
[----:B------:R-:W-:Y:S05]  /*4cb0*/  EXIT ;  /* 0x000000000000794d */ /* 0x000fea0003800000 */
.L_x_63:
[----:B------:R-:W-:-:S09]  /*4cc0*/  UISETP.NE.OR UP0, UPT, UR18, 0x3, !UP3 ;  /* 0x000000031200788c */ /* 0x000fd2000df05670 */
[----:B------:R-:W-:Y:S05]  /*4cd0*/  BRA.U UP0, `(.L_x_92) ;  /* 0x0000001100947547 */ /* 0x000fea000b800000 */
[----:B------:R-:W2:Y:S01]  /*4ce0*/  LDCU.64 UR4, c[0x0][0x888] ;  /* 0x00011100ff0477ac */ /* 0x000ea20008000a00 */
[----:B------:R-:W3:Y:S01]  /*4cf0*/  S2UR UR6, SR_CgaCtaId ;  /* 0x00000000000679c3 */ /* 0x000ee20000008800 */
[----:B------:R-:W-:Y:S01]  /*4d00*/  HFMA2 R9, -RZ, RZ, 0, 5.9604644775390625e-08 ;  /* 0x00000001ff097431 */ /* 0x000fe200000001ff */
[----:B------:R-:W-:Y:S01]  /*4d10*/  MOV R8, RZ ;  /* 0x000000ff00087202 */ /* 0x000fe20000000f00 */
[----:B------:R-:W4:Y:S01]  /*4d20*/  LDCU UR38, c[0x0][0x370] ;  /* 0x00006e00ff2677ac */ /* 0x000f220008000800 */
[----:B------:R-:W-:Y:S01]  /*4d30*/  HFMA2 R3, -RZ, RZ, 0, 0.00048828125 ;  /* 0x00001000ff037431 */ /* 0x000fe200000001ff */
[----:B------:R-:W1:Y:S03]  /*4d40*/  LDCU.128 UR40, c[0x0][0xb10] ;  /* 0x00016200ff2877ac */ /* 0x000e660008000c00 */
[----:B------:R-:W4:Y:S01]  /*4d50*/  LDC.64 R10, c[0x0][0x348] ;  /* 0x0000d200ff0a7b82 */ /* 0x000f220000000a00 */
[----:B------:R-:W1:Y:S01]  /*4d60*/  LDCU UR33, c[0x0][0x374] ;  /* 0x00006e80ff2177ac */ /* 0x000e620008000800 */
[----:B------:R-:W4:Y:S01]  /*4d70*/  LDCU.64 UR34, c[0x0][0x890] ;  /* 0x00011200ff2277ac */ /* 0x000f220008000a00 */
[----:B------:R-:W4:Y:S01]  /*4d80*/  LDCU UR30, c[0x0][0xb0c] ;  /* 0x00016180ff1e77ac */ /* 0x000f220008000800 */
[----:B--2---:R-:W-:Y:S01]  /*4d90*/  UISETP.NE.U32.AND UP0, UPT, UR4, URZ, UPT ;  /* 0x000000ff0400728c */ /* 0x004fe2000bf05070 */
[----:B------:R-:W2:Y:S01]  /*4da0*/  LDCU UR54, c[0x0][0xb20] ;  /* 0x00016400ff3677ac */ /* 0x000ea20008000800 */
[----:B------:R-:W2:Y:S01]  /*4db0*/  LDCU UR4, c[0x0][0xb30] ;  /* 0x00016600ff0477ac */ /* 0x000ea20008000800 */
[----:B------:R-:W2:Y:S01]  /*4dc0*/  LDCU.128 UR48, c[0x0][0x980] ;  /* 0x00013000ff3077ac */ /* 0x000ea20008000c00 */
[----:B------:R-:W-:Y:S01]  /*4dd0*/  UMOV UR31, 0x400 ;  /* 0x00000400001f7882 */ /* 0x000fe20000000000 */
[----:B-1----:R-:W-:-:S02]  /*4de0*/  UIMAD.WIDE.U32 UR8, UR33, UR43, URZ ;  /* 0x0000002b210872a5 */ /* 0x002fc4000f8e00ff */
[----:B---3--:R-:W-:Y:S02]  /*4df0*/  ULEA UR31, UR6, UR31, 0x18 ;  /* 0x0000001f061f7291 */ /* 0x008fe4000f8ec0ff */
[----:B----4-:R-:W-:Y:S02]  /*4e00*/  UIMAD.WIDE.U32 UR6, UR38, UR40, URZ ;  /* 0x00000028260672a5 */ /* 0x010fe4000f8e00ff */
[----:B------:R-:W-:Y:S02]  /*4e10*/  UISETP.NE.AND.EX UP5, UPT, UR5, URZ, UPT, UP0 ;  /* 0x000000ff0500728c */ /* 0x000fe4000bfa5300 */
[----:B------:R-:W-:Y:S02]  /*4e20*/  UISETP.NE.U32.AND UP6, UPT, UR34, URZ, UPT ;  /* 0x000000ff2200728c */ /* 0x000fe4000bfc5070 */
[----:B------:R-:W-:Y:S02]  /*4e30*/  UIADD3 UR45, UPT, UPT, UR31, 0x158, URZ ;  /* 0x000001581f2d7890 */ /* 0x000fe4000fffe0ff */
[----:B------:R-:W-:-:S02]  /*4e40*/  UISETP.NE.AND UP0, UPT, UR39, 0x1, UPT ;  /* 0x000000012700788c */ /* 0x000fc4000bf05270 */
[----:B------:R-:W-:Y:S01]  /*4e50*/  UISETP.NE.AND UP0, UPT, UR30, 0x1, UPT ;  /* 0x000000011e00788c */ /* 0x000fe2000bf05270 */
[----:B------:R-:W-:Y:S01]  /*4e60*/  UMOV UR6, UR7 ;  /* 0x0000000700067c82 */ /* 0x000fe20008000000 */
[----:B------:R-:W-:Y:S01]  /*4e70*/  UMOV UR47, UR9 ;  /* 0x00000009002f7c82 */ /* 0x000fe20008000000 */
[----:B------:R-:W-:Y:S02]  /*4e80*/  UISETP.GE.AND UP2, UPT, UR39, 0x1, UPT ;  /* 0x000000012700788c */ /* 0x000fe4000bf46270 */
[----:B------:R-:W-:Y:S01]  /*4e90*/  UISETP.NE.AND UP0, UPT, UR42, 0x1, UPT ;  /* 0x000000012a00788c */ /* 0x000fe2000bf05270 */
[----:B------:R-:W-:Y:S01]  /*4ea0*/  UMOV UR32, URZ ;  /* 0x000000ff00207c82 */ /* 0x000fe20008000000 */
[----:B------:R-:W-:Y:S01]  /*4eb0*/  UPLOP3.LUT UP4, UPT, UPT, UPT, UPT, 0x40, 0x4 ;  /* 0x000000000004789c */ /* 0x000fe20003f8e870 */
[----:B------:R-:W1:Y:S01]  /*4ec0*/  LDCU.64 UR22, c[0x0][0xb28] ;  /* 0x00016500ff1677ac */ /* 0x000e620008000a00 */
[----:B------:R-:W3:Y:S01]  /*4ed0*/  LDCU.64 UR36, c[0x0][0x990] ;  /* 0x00013200ff2477ac */ /* 0x000ee20008000a00 */
[----:B------:R-:W-:-:S02]  /*4ee0*/  UISETP.NE.AND.EX UP6, UPT, UR35, URZ, UPT, UP6 ;  /* 0x000000ff2300728c */ /* 0x000fc4000bfc5360 */
[----:B------:R-:W-:Y:S02]  /*4ef0*/  UPRMT UR45, URZ, 0x654, UR45 ;  /* 0x00000654ff2d7896 */ /* 0x000fe4000800002d */
[----:B------:R-:W-:Y:S02]  /*4f00*/  USHF.R.U32.HI UR52, URZ, UR41, UR6 ;  /* 0x00000029ff347299 */ /* 0x000fe40008011606 */
[----:B--2---:R-:W-:Y:S02]  /*4f10*/  USHF.R.U32.HI UR47, URZ, UR54, UR47 ;  /* 0x00000036ff2f7299 */ /* 0x004fe4000801162f */
[----:B------:R-:W-:Y:S02]  /*4f20*/  UISETP.NE.AND UP3, UPT, UR4, 0x1, UPT ;  /* 0x000000010400788c */ /* 0x000fe4000bf65270 */
[----:B------:R-:W-:Y:S02]  /*4f30*/  UISETP.NE.AND UP2, UPT, UR48, 0x1, UPT ;  /* 0x000000013000788c */ /* 0x000fe4000bf45270 */
[----:B------:R-:W-:-:S11]  /*4f40*/  UISETP.NE.AND UP0, UPT, UR51, 0x1, UPT ;  /* 0x000000013300788c */ /* 0x000fd6000bf05270 */
.L_x_101:
[----:B------:R-:W-:Y:S04]  /*4f50*/  SHF.L.U32 R2, R8, 0x1f, RZ ;  /* 0x0000001f08027819 */ /* 0x000fe800000006ff */
[----:B--2---:R-:W2:Y:S02]  /*4f60*/  SYNCS.PHASECHK.TRANS64.TRYWAIT P0, [UR31+0x150], R2 ;  /* 0x00015002ff0075a7 */ /* 0x004ea4000800111f */
[----:B--2---:R-:W-:Y:S05]  /*4f70*/  @!P0 BRA `(.L_x_93) ;  /* 0x0000004000d08947 */ /* 0x004fea0003800000 */
.L_x_192:
[----:B------:R-:W4:Y:S01]  /*4f80*/  LDS.128 R4, [UR31+0x190] ;  /* 0x0001901fff047984 */ /* 0x000f220008000c00 */
[----:B------:R-:W-:Y:S01]  /*4f90*/  UISETP.GE.AND UP0, UPT, UR39, 0x1, UPT ;  /* 0x000000012700788c */ /* 0x000fe2000bf06270 */
[----:B------:R-:W-:Y:S01]  /*4fa0*/  @!PT LDS RZ, [RZ] ;  /* 0x00000000fffff984 */ /* 0x000fe20000000800 */
[----:B------:R-:W-:Y:S01]  /*4fb0*/  @!PT LDS RZ, [RZ] ;  /* 0x00000000fffff984 */ /* 0x000fe20000000800 */
[----:B------:R-:W-:Y:S01]  /*4fc0*/  @!PT LDS RZ, [RZ] ;  /* 0x00000000fffff984 */ /* 0x000fe20000000800 */
[----:B------:R-:W-:Y:S01]  /*4fd0*/  @!PT LDS RZ, [RZ] ;  /* 0x00000000fffff984 */ /* 0x000fe20000000800 */
[----:B------:R1:W-:Y:S06]  /*4fe0*/  MEMBAR.ALL.CTA ;  /* 0x0000000000007992 */ /* 0x0003ec0000008000 */
[----:B-1----:R-:W1:Y:S02]  /*4ff0*/  FENCE.VIEW.ASYNC.S ;  /* 0x00000000000073c6 */ /* 0x002e640000000000 */
[----:B-1----:R-:W-:Y:S01]  /*5000*/  SYNCS.ARRIVE.TRANS64.RED.A1T0 RZ, [UR45], RZ ;  /* 0x000000ffffff79a7 */ /* 0x002fe2000810042d */
[----:B----4-:R-:W-:Y:S11]  /*5010*/  LOP3.LUT P0, RZ, R6, 0x1, RZ, 0xc0, !PT ;  /* 0x0000000106ff7812 */ /* 0x010ff6000780c0ff */
[----:B------:R-:W-:Y:S02]  /*5020*/  @!UPT UIADD3 URZ, UPT, UPT, URZ, URZ, URZ ;  /* 0x000000fffffff290 */ /* 0x000fe4000fffe0ff */
[----:B------:R-:W-:Y:S01]  /*5030*/  VOTEU.ANY UP2, P0 ;  /* 0x0000000000ff7886 */ /* 0x000fe20000040100 */
[----:B------:R-:W-:Y:S11]  /*5040*/  PLOP3.LUT P0, PT, PT, PT, UP2, 0x80, 0x8 ;  /* 0x000000000008781c */ /* 0x000ff60003f0f028 */
[----:B------:R-:W-:Y:S02]  /*5050*/  @!UPT UIADD3 URZ, UPT, UPT, URZ, URZ, URZ ;  /* 0x000000fffffff290 */ /* 0x000fe4000fffe0ff */
[----:B--2---:R-:W-:Y:S02]  /*5060*/  @P0 MOV R2, R4 ;  /* 0x0000000400020202 */ /* 0x004fe40000000f00 */
[----:B------:R-:W-:Y:S02]  /*5070*/  @P0 LOP3.LUT R0, R5, 0xffff, RZ, 0xc0, !PT ;  /* 0x0000ffff05000812 */ /* 0x000fe400078ec0ff */
[----:B------:R-:W-:Y:S02]  /*5080*/  @P0 R2UR UR5, R2 ;  /* 0x00000000020502ca */ /* 0x000fe400000e0000 */
[----:B------:R-:W-:Y:S11]  /*5090*/  @P0 R2UR UR4, R0 ;  /* 0x00000000000402ca */ /* 0x000ff600000e0000 */
[----:B------:R-:W-:Y:S02]  /*50a0*/  @UP2 UMOV UR15, UR5 ;  /* 0x00000005000f2c82 */ /* 0x000fe40008000000 */
[----:B------:R-:W-:Y:S01]  /*50b0*/  @UP2 UMOV UR14, UR4 ;  /* 0x00000004000e2c82 */ /* 0x000fe20008000000 */
[----:B------:R-:W-:Y:S05]  /*50c0*/  BRA.U !UP0, `(.L_x_94) ;  /* 0x0000000108c07547 */ /* 0x000fea000b800000 */
[----:B------:R-:W-:Y:S02]  /*50d0*/  UP2UR UR18, UPR, URZ, 0x4 ;  /* 0x00000004ff127883 */ /* 0x000fe40008000000 */
[----:B------:R-:W-:Y:S02]  /*50e0*/  UISETP.NE.AND UP2, UPT, UR42, 0x1, UPT ;  /* 0x000000012a00788c */ /* 0x000fe4000bf45270 */
[----:B------:R-:W-:Y:S02]  /*50f0*/  UIMAD.WIDE.U32 UR6, UR14, UR43, URZ ;  /* 0x0000002b0e0672a5 */ /* 0x000fe4000f8e00ff */
[----:B------:R-:W-:Y:S02]  /*5100*/  UIMAD.WIDE.U32 UR10, UR15, UR40, URZ ;  /* 0x000000280f0a72a5 */ /* 0x000fe4000f8e00ff */
[----:B------:R-:W-:Y:S02]  /*5110*/  USEL UR4, UR33, UR47, !UP2 ;  /* 0x0000002f21047287 */ /* 0x000fe4000d000000 */
[----:B------:R-:W-:Y:S02]  /*5120*/  UISETP.NE.AND UP0, UPT, UR30, 0x1, UPT ;  /* 0x000000011e00788c */ /* 0x000fe4000bf05270 */
[----:B------:R-:W-:Y:S02]  /*5130*/  UP2UR UR19, UPR, URZ, 0x2 ;  /* 0x00000002ff137883 */ /* 0x000fe40008000000 */
[----:B------:R-:W-:Y:S02]  /*5140*/  UISETP.NE.AND UP1, UPT, UR39, 0x1, UPT ;  /* 0x000000012700788c */ /* 0x000fe4000bf25270 */
[----:B------:R-:W-:Y:S02]  /*5150*/  UIMAD.WIDE.U32 UR12, UR4, UR22, URZ ;  /* 0x00000016040c72a5 */ /* 0x000fe4000f8e00ff */
[----:B------:R-:W-:Y:S01]  /*5160*/  USEL UR9, UR38, UR52, !UP0 ;  /* 0x0000003426097287 */ /* 0x000fe2000c000000 */
[----:B------:R-:W-:Y:S01]  /*5170*/  UMOV UR6, UR7 ;  /* 0x0000000700067c82 */ /* 0x000fe20008000000 */
[----:B------:R-:W-:Y:S01]  /*5180*/  UMOV UR5, UR11 ;  /* 0x0000000b00057c82 */ /* 0x000fe20008000000 */
[----:B------:R-:W-:Y:S02]  /*5190*/  USHF.R.U32.HI UR7, URZ, UR54, UR6 ;  /* 0x00000036ff077299 */ /* 0x000fe40008011606 */
[----:B------:R-:W-:Y:S02]  /*51a0*/  USHF.R.U32.HI UR6, URZ, UR41, UR5 ;  /* 0x00000029ff067299 */ /* 0x000fe40008011605 */
[----:B------:R-:W-:Y:S02]  /*51b0*/  UIMAD.WIDE.U32 UR16, UR9, UR22, URZ ;  /* 0x00000016091072a5 */ /* 0x000fe4000f8e00ff */
[----:B------:R-:W-:Y:S02]  /*51c0*/  USEL UR8, UR14, UR7, !UP2 ;  /* 0x000000070e087287 */ /* 0x000fe4000d000000 */
[----:B------:R-:W-:Y:S02]  /*51d0*/  UISETP.NE.AND UP2, UPT, UR18, URZ, UPT ;  /* 0x000000ff1200728c */ /* 0x000fe4000bf45270 */
[----:B------:R-:W-:Y:S01]  /*51e0*/  UIMAD.WIDE.U32 UR10, UR8, UR22, URZ ;  /* 0x00000016080a72a5 */ /* 0x000fe2000f8e00ff */
[----:B------:R-:W-:Y:S02]  /*51f0*/  UMOV UR5, UR13 ;  /* 0x0000000d00057c82 */ /* 0x000fe40008000000 */
[----:B------:R-:W-:Y:S03]  /*5200*/  @UP1 USHF.R.U32.HI UR4, URZ, UR23, UR5 ;  /* 0x00000017ff041299 */ /* 0x000fe60008011605 */
[----:B------:R-:W-:Y:S01]  /*5210*/  UMOV UR5, UR17 ;  /* 0x0000001100057c82 */ /* 0x000fe20008000000 */
[----:B------:R-:W-:Y:S02]  /*5220*/  UIMAD UR4, UR39, UR4, URZ ;  /* 0x00000004270472a4 */ /* 0x000fe4000f8e02ff */
[----:B------:R-:W-:Y:S02]  /*5230*/  @UP1 USHF.R.U32.HI UR9, URZ, UR23, UR5 ;  /* 0x00000017ff091299 */ /* 0x000fe40008011605 */
[----:B------:R-:W-:Y:S02]  /*5240*/  USEL UR5, UR15, UR6, !UP0 ;  /* 0x000000060f057287 */ /* 0x000fe4000c000000 */
[----:B------:R-:W-:Y:S02]  /*5250*/  UIMAD UR6, UR39, UR9, URZ ;  /* 0x00000009270672a4 */ /* 0x000fe4000f8e02ff */
[----:B------:R-:W-:Y:S03]  /*5260*/  UISETP.GE.AND UP0, UPT, UR8, UR4, UPT ;  /* 0x000000040800728c */ /* 0x000fe6000bf06270 */
[----:B------:R-:W-:Y:S01]  /*5270*/  UMOV UR4, UR11 ;  /* 0x0000000b00047c82 */ /* 0x000fe20008000000 */
[----:B------:R-:W-:Y:S02]  /*5280*/  UISETP.GE.OR UP0, UPT, UR5, UR6, UP0 ;  /* 0x000000060500728c */ /* 0x000fe40008706670 */
[----:B------:R-:W-:Y:S02]  /*5290*/  USHF.R.U32.HI UR4, URZ, UR23, UR4 ;  /* 0x00000017ff047299 */ /* 0x000fe40008011604 */
[----:B------:R-:W-:Y:S02]  /*52a0*/  UIMAD.WIDE.U32 UR6, UR5, UR22, URZ ;  /* 0x00000016050672a5 */ /* 0x000fe4000f8e00ff */
[----:B------:R-:W-:Y:S04]  /*52b0*/  USEL UR10, UR8, UR4, !UP1 ;  /* 0x00000004080a7287 */ /* 0x000fe8000c800000 */
[----:B------:R-:W-:Y:S01]  /*52c0*/  UIADD3 UR11, UPT, UPT, -UR10, URZ, URZ ;  /* 0x000000ff0a0b7290 */ /* 0x000fe2000fffe1ff */
[----:B------:R-:W-:Y:S01]  /*52d0*/  @!UP0 UMOV UR4, UR7 ;  /* 0x0000000700048c82 */ /* 0x000fe20008000000 */
[----:B------:R-:W-:Y:S02]  /*52e0*/  UIADD3 UR7, UPT, UPT, -UR8, URZ, URZ ;  /* 0x000000ff08077290 */ /* 0x000fe4000fffe1ff */
[----:B------:R-:W-:Y:S02]  /*52f0*/  @!UP0 USHF.R.U32.HI UR4, URZ, UR23, UR4 ;  /* 0x00000017ff048299 */ /* 0x000fe40008011604 */
[----:B------:R-:W-:Y:S02]  /*5300*/  UIMAD UR6, UR39, UR11, UR8 ;  /* 0x0000000b270672a4 */ /* 0x000fe4000f8e0208 */
[----:B------:R-:W-:Y:S02]  /*5310*/  @!UP0 USEL UR4, UR5, UR4, !UP1 ;  /* 0x0000000405048287 */ /* 0x000fe4000c800000 */
[----:B------:R-:W-:Y:S02]  /*5320*/  UISETP.NE.AND UP1, UPT, UR19, URZ, UPT ;  /* 0x000000ff1300728c */ /* 0x000fe4000bf25270 */
[----:B------:R-:W-:Y:S02]  /*5330*/  @!UP0 UIMAD UR6, UR9, UR6, UR4 ;  /* 0x00000006090682a4 */ /* 0x000fe4000f8e0204 */
[----:B------:R-:W-:Y:S02]  /*5340*/  @!UP0 UIADD3 UR9, UPT, UPT, UR10, -UR4, URZ ;  /* 0x800000040a098290 */ /* 0x000fe4000fffe0ff */
[----:B------:R-:W-:Y:S02]  /*5350*/  UIADD3 UR4, UPT, UPT, -UR5, URZ, URZ ;  /* 0x000000ff05047290 */ /* 0x000fe4000fffe1ff */
[----:B------:R-:W-:Y:S03]  /*5360*/  @!UP0 UIMAD UR8, UR9, UR39, UR5 ;  /* 0x00000027090882a4 */ /* 0x000fe6000f8e0205 */
[----:B------:R-:W-:Y:S01]  /*5370*/  @!UP0 UMOV UR5, UR6 ;  /* 0x0000000600058c82 */ /* 0x000fe20008000000 */
[----:B------:R-:W-:Y:S02]  /*5380*/  UIMAD UR6, UR30, UR4, UR15 ;  /* 0x000000041e0672a4 */ /* 0x000fe4000f8e020f */
[----:B------:R-:W-:Y:S02]  /*5390*/  UIMAD UR4, UR42, UR7, UR14 ;  /* 0x000000072a0472a4 */ /* 0x000fe4000f8e020e */
[----:B------:R-:W-:Y:S02]  /*53a0*/  UIMAD UR15, UR5, UR30, UR6 ;  /* 0x0000001e050f72a4 */ /* 0x000fe4000f8e0206 */
[----:B------:R-:W-:Y:S11]  /*53b0*/  UIMAD UR14, UR8, UR42, UR4 ;  /* 0x0000002a080e72a4 */ /* 0x000ff6000f8e0204 */
[----:B------:R-:W-:Y:S01]  /*53c0*/  @!UPT UIADD3 URZ, UPT, UPT, URZ, URZ, URZ ;  /* 0x000000fffffff290 */ /* 0x000fe2000fffe0ff */
.L_x_94:
[----:B------:R-:W1:Y:S01]  /*53d0*/  @!UP3 LDCU.128 UR8, c[0x0][0xb10] ;  /* 0x00016200ff08b7ac */ /* 0x000e620008000c00 */
[----:B------:R-:W-:Y:S04]  /*53e0*/  ISETP.NE.U32.AND P1, PT, RZ, UR34, PT ;  /* 0x00000022ff007c0c */ /* 0x000fe8000bf25070 */
[----:B------:R-:W-:Y:S01]  /*53f0*/  ISETP.NE.AND.EX P1, PT, RZ, UR35, PT, P1 ;  /* 0x00000023ff007c0c */ /* 0x000fe2000bf25310 */
[----:B------:R-:W2:Y:S01]  /*5400*/  @!UP3 LDCU UR5, c[0x0][0xb0c] ;  /* 0x00016180ff05b7ac */ /* 0x000ea20008000800 */
[----:B------:R-:W-:Y:S02]  /*5410*/  USHF.L.U32 UR26, UR20, 0x6, URZ ;  /* 0x00000006141a7899 */ /* 0x000fe400080006ff */
[----:B-1----:R-:W-:Y:S07]  /*5420*/  UIMAD.WIDE.U32 UR6, UR15, UR8, URZ ;  /* 0x000000080f0672a5 */ /* 0x002fee000f8e00ff */
[----:B------:R-:W-:Y:S01]  /*5430*/  @!UP3 UMOV UR4, UR7 ;  /* 0x000000070004bc82 */ /* 0x000fe20008000000 */
[----:B--2---:R-:W-:Y:S02]  /*5440*/  @!UP3 UISETP.NE.AND UP0, UPT, UR5, 0x1, UPT ;  /* 0x000000010500b88c */ /* 0x004fe4000bf05270 */
[----:B------:R-:W-:Y:S02]  /*5450*/  @!UP3 USHF.R.U32.HI UR4, URZ, UR9, UR4 ;  /* 0x00000009ff04b299 */ /* 0x000fe40008011604 */
[----:B------:R-:W-:Y:S02]  /*5460*/  UIMAD.WIDE.U32 UR6, UR14, UR11, URZ ;  /* 0x0000000b0e0672a5 */ /* 0x000fe4000f8e00ff */
[----:B------:R-:W-:Y:S02]  /*5470*/  @!UP3 USEL UR8, UR15, UR4, !UP0 ;  /* 0x000000040f08b287 */ /* 0x000fe4000c000000 */
[----:B------:R-:W-:Y:S03]  /*5480*/  @!UP3 UISETP.NE.AND UP0, UPT, UR10, 0x1, UPT ;  /* 0x000000010a00b88c */ /* 0x000fe6000bf05270 */
[----:B------:R-:W-:Y:S02]  /*5490*/  @!UP3 UMOV UR6, UR7 ;  /* 0x000000070006bc82 */ /* 0x000fe40008000000 */
[----:B------:R-:W1:Y:S02]  /*54a0*/  @!UP3 LDCU UR4, c[0x0][0xb20] ;  /* 0x00016400ff04b7ac */ /* 0x000e640008000800 */
[----:B-1----:R-:W-:Y:S04]  /*54b0*/  @!UP3 USHF.R.U32.HI UR6, URZ, UR4, UR6 ;  /* 0x00000004ff06b299 */ /* 0x002fe80008011606 */
[----:B------:R-:W-:Y:S04]  /*54c0*/  @!UP3 USEL UR6, UR14, UR6, !UP0 ;  /* 0x000000060e06b287 */ /* 0x000fe8000c000000 */
[----:B------:R-:W-:Y:S02]  /*54d0*/  @!UP3 UIADD3 UR4, UPT, UPT, -UR8, UR6, URZ ;  /* 0x000000060804b290 */ /* 0x000fe4000fffe1ff */
[----:B------:R-:W-:Y:S02]  /*54e0*/  @!UP3 UIADD3 UR6, UPT, UPT, UR8, -UR6, URZ ;  /* 0x800000060806b290 */ /* 0x000fe4000fffe0ff */
[----:B------:R-:W-:Y:S02]  /*54f0*/  @!UP3 UIMAD UR15, UR4, UR5, UR15 ;  /* 0x00000005040fb2a4 */ /* 0x000fe4000f8e020f */
[----:B------:R-:W-:Y:S01]  /*5500*/  @!UP3 UIMAD UR14, UR6, UR10, UR14 ;  /* 0x0000000a060eb2a4 */ /* 0x000fe2000f8e020e */
[----:B------:R-:W-:Y:S11]  /*5510*/  BRA.U UP4, `(.L_x_95) ;  /* 0x0000000104107547 */ /* 0x000ff6000b800000 */
[----:B------:R-:W-:Y:S04]  /*5520*/  MOV R2, UR53 ;  /* 0x0000003500027c02 */ /* 0x000fe80008000f00 */
[----:B------:R-:W-:Y:S04]  /*5530*/  SHF.L.U32 R2, R2, 0x1f, RZ ;  /* 0x0000001f02027819 */ /* 0x000fe800000006ff */
[----:B------:R-:W1:Y:S02]  /*5540*/  SYNCS.PHASECHK.TRANS64.TRYWAIT P2, [UR31+0x148], R2 ;  /* 0x00014802ff0075a7 */ /* 0x000e64000804111f */
[----:B-1----:R-:W-:Y:S05]  /*5550*/  @!P2 BRA `(.L_x_96) ;  /* 0x0000003c0070a947 */ /* 0x002fea0003800000 */
.L_x_95:
[----:B------:R-:W-:Y:S05]  /*5560*/  BRA.U !UP6, `(.L_x_97) ;  /* 0x000000010e387547 */ /* 0x000fea000b800000 */
[----:B------:R-:W-:Y:S01]  /*5570*/  UPLOP3.LUT UP1, UPT, UPT, UPT, UP5, 0x80, 0x8 ;  /* 0x000000000008789c */ /* 0x000fe20003f2f050 */
[----:B-1----:R-:W-:Y:S01]  /*5580*/  HFMA2 R0, -RZ, RZ, 0, 5.9604644775390625e-08 ;  /* 0x00000001ff007431 */ /* 0x002fe200000001ff */
[----:B------:R-:W1:Y:S01]  /*5590*/  LDCU.64 UR8, c[0x0][0x358] ;  /* 0x00006b00ff0877ac */ /* 0x000e620008000a00 */
[----:B------:R-:W-:Y:S03]  /*55a0*/  IMAD.MOV.U32 R45, RZ, RZ, 0x1 ;  /* 0x00000001ff2d7424 */ /* 0x000fe600078e00ff */
[----:B------:R-:W-:Y:S05]  /*55b0*/  PLOP3.LUT P2, PT, PT, PT, UP1, 0x80, 0x8 ;  /* 0x000000000008781c */ /* 0x000fea0003f4f018 */
[----:B------:R-:W2:Y:S01]  /*55c0*/  @UP1 LDCU.64 UR4, c[0x0][0x888] ;  /* 0x00011100ff0417ac */ /* 0x000ea20008000a00 */
[----:B------:R-:W-:Y:S07]  /*55d0*/  @UP1 UIMAD UR6, UR46, UR34, URZ ;  /* 0x000000222e0612a4 */ /* 0x000fee000f8e02ff */
[----:B------:R-:W-:Y:S01]  /*55e0*/  @!P2 PRMT R45, R0, 0x7610, R45 ;  /* 0x00007610002da816 */ /* 0x000fe2000000002d */
[----:B--2---:R-:W-:Y:S06]  /*55f0*/  @UP1 UIMAD.WIDE UR4, UR6, 0x4, UR4 ;  /* 0x00000004060418a5 */ /* 0x004fec000f8e0204 */
[----:B-----5:R-:W-:Y:S01]  /*5600*/  IMAD.U32 R26, RZ, RZ, UR4 ;  /* 0x00000004ff1a7e24 */ /* 0x020fe2000f8e00ff */
[----:B------:R-:W-:Y:S04]  /*5610*/  MOV R27, UR5 ;  /* 0x00000005001b7c02 */ /* 0x000fe80008000f00 */
[----:B------:R-:W2:Y:S01]  /*5620*/  @!UP1 LDCU UR4, c[0x0][0x880] ;  /* 0x00011000ff0497ac */ /* 0x000ea20008000800 */
[----:B-1----:R4:W5:Y:S02]  /*5630*/  @P2 LDG.E R26, desc[UR8][R26.64] ;  /* 0x000000081a1a2981 */ /* 0x002964000c1e1900 */
[----:B--2-4-:R-:W-:Y:S07]  /*5640*/  @!P2 IMAD.U32 R26, RZ, RZ, UR4 ;  /* 0x00000004ff1aae24 */ /* 0x014fee000f8e00ff */
.L_x_97:
[----:B-----5:R-:W-:Y:S01]  /*5650*/  @!P1 FSETP.EQ.AND P3, PT, R26, RZ, PT ;  /* 0x000000ff1a00920b */ /* 0x020fe20003f62000 */
[----:B------:R-:W-:Y:S01]  /*5660*/  @!UPT UIADD3 URZ, UPT, UPT, URZ, URZ, URZ ;  /* 0x000000fffffff290 */ /* 0x000fe2000fffe0ff */
[----:B------:R-:W-:Y:S11]  /*5670*/  @!P1 BRA `(.L_x_98) ;  /* 0x0000000000149947 */ /* 0x000ff60003800000 */
[----:B------:R-:W-:Y:S02]  /*5680*/  LOP3.LUT P1, RZ, R45, 0xff, RZ, 0xc0, !PT ;  /* 0x000000ff2dff7812 */ /* 0x000fe4000782c0ff */
[----:B------:R-:W-:Y:S04]  /*5690*/  PLOP3.LUT P3, PT, PT, PT, UP1, 0x80, 0x8 ;  /* 0x000000000008781c */ /* 0x000fe80003f6f018 */
[----:B------:R-:W-:Y:S07]  /*56a0*/  PLOP3.LUT P3, PT, P3, PT, PT, 0x8, 0x80 ;  /* 0x000000000080781c */ /* 0x000fee0001f6e170 */
[----:B------:R-:W-:Y:S11]  /*56b0*/  @P1 FSETP.EQ.AND P3, PT, R26, RZ, PT ;  /* 0x000000ff1a00120b */ /* 0x000ff60003f62000 */
[----:B------:R-:W-:Y:S02]  /*56c0*/  @!UPT UIADD3 URZ, UPT, UPT, URZ, URZ, URZ ;  /* 0x000000fffffff290 */ /* 0x000fe4000fffe0ff */
.L_x_98:
[----:B------:R-:W-:Y:S01]  /*56d0*/  ULEA UR7, UR32, UR31, 0x3 ;  /* 0x0000001f20077291 */ /* 0x000fe2000f8e18ff */
[----:B-1----:R-:W-:Y:S01]  /*56e0*/  SHF.L.U32 R2, R9, 0x1f, RZ ;  /* 0x0000001f09027819 */ /* 0x002fe200000006ff */
[----:B------:R-:W-:Y:S02]  /*56f0*/  USHF.L.U32 UR27, UR44, 0x6, URZ ;  /* 0x000000062c1b7899 */ /* 0x000fe400080006ff */
[----:B------:R-:W-:Y:S02]  /*5700*/  UISETP.NE.AND UP0, UPT, UR48, 0x1, UPT ;  /* 0x000000013000788c */ /* 0x000fe4000bf05270 */
[----:B------:R-:W-:Y:S01]  /*5710*/  UIMAD.WIDE.U32 UR4, UR27, UR49, URZ ;  /* 0x000000311b0472a5 */ /* 0x000fe2000f8e00ff */
[----:B------:R-:W-:Y:S02]  /*5720*/  ELECT P2, URZ, PT ;  /* 0x0000000000ff782f */ /* 0x000fe40003840000 */
[----:B------:R-:W1:Y:S02]  /*5730*/  SYNCS.PHASECHK.TRANS64.TRYWAIT P1, [UR7+0x128], R2 ;  /* 0x00012802ff0075a7 */ /* 0x000e640008021107 */
[----:B------:R-:W-:Y:S02]  /*5740*/  PLOP3.LUT P2, PT, P3, P2, PT, 0xf2, 0x2f ;  /* 0x00000000002f781c */ /* 0x000fe40001f45e72 */
[----:B------:R-:W-:Y:S02]  /*5750*/  UMOV UR4, UR5 ;  /* 0x0000000500047c82 */ /* 0x000fe40008000000 */
[----:B------:R-:W-:Y:S04]  /*5760*/  USHF.R.U32.HI UR4, URZ, UR50, UR4 ;  /* 0x00000032ff047299 */ /* 0x000fe80008011604 */
[----:B------:R-:W-:Y:S02]  /*5770*/  USEL UR28, UR27, UR4, !UP0 ;  /* 0x000000041b1c7287 */ /* 0x000fe4000c000000 */
[----:B------:R-:W-:Y:S02]  /*5780*/  UISETP.NE.AND UP0, UPT, UR51, 0x1, UPT ;  /* 0x000000013300788c */ /* 0x000fe4000bf05270 */
[----:B---3--:R-:W-:Y:S07]  /*5790*/  UIMAD.WIDE.U32 UR4, UR28, UR36, URZ ;  /* 0x000000241c0472a5 */ /* 0x008fee000f8e00ff */
[----:B------:R-:W-:Y:S02]  /*57a0*/  UMOV UR4, UR5 ;  /* 0x0000000500047c82 */ /* 0x000fe40008000000 */
[----:B------:R-:W-:Y:S04]  /*57b0*/  USHF.R.U32.HI UR4, URZ, UR37, UR4 ;  /* 0x00000025ff047299 */ /* 0x000fe80008011604 */
[----:B------:R-:W-:Y:S02]  /*57c0*/  USEL UR29, UR28, UR4, !UP0 ;  /* 0x000000041c1d7287 */ /* 0x000fe4000c000000 */
[----:B------:R-:W-:Y:S02]  /*57d0*/  UIADD3 UR4, UPT, UPT, -UR28, URZ, URZ ;  /* 0x000000ff1c047290 */ /* 0x000fe4000fffe1ff */
[----:B------:R-:W-:Y:S02]  /*57e0*/  UIADD3 UR5, UPT, UPT, -UR29, URZ, URZ ;  /* 0x000000ff1d057290 */ /* 0x000fe4000fffe1ff */
[----:B------:R-:W-:Y:S02]  /*57f0*/  UIMAD UR27, UR48, UR4, UR27 ;  /* 0x00000004301b72a4 */ /* 0x000fe4000f8e021b */
[----:B------:R-:W-:Y:S01]  /*5800*/  UIMAD UR28, UR51, UR5, UR28 ;  /* 0x00000005331c72a4 */ /* 0x000fe2000f8e021c */
[----:B-1----:R-:W-:Y:S11]  /*5810*/  @!P1 BRA `(.L_x_99) ;  /* 0x0000003800d89947 */ /* 0x002ff60003800000 */
.L_x_195:
[----:B------:R-:W2:Y:S01]  /*5820*/  S2UR UR18, SR_CgaCtaId ;  /* 0x00000000001279c3 */ /* 0x000ea20000008800 */
[----:B------:R-:W-:Y:S01]  /*5830*/  VOTEU.ALL UP0, P2 ;  /* 0x0000000000ff7886 */ /* 0x000fe20001000000 */
[----:B-1----:R-:W-:Y:S01]  /*5840*/  @!P2 IADD3 R2, P1, PT, R10, 0x580, RZ ;  /* 0x000005800a02a810 */ /* 0x002fe20007f3e0ff */
[----:B------:R-:W-:Y:S01]  /*5850*/  UIADD3 UR25, UPT, UPT, UR7, 0x110, URZ ;  /* 0x0000011007197890 */ /* 0x000fe2000fffe0ff */
[----:B------:R-:W-:Y:S01]  /*5860*/  @P0 SHF.R.U32.HI R4, RZ, 0x10, R5 ;  /* 0x00000010ff040819 */ /* 0x000fe20000011605 */
[----:B------:R-:W-:Y:S01]  /*5870*/  UMOV UR11, UR27 ;  /* 0x0000001b000b7c82 */ /* 0x000fe20008000000 */
[----:B------:R-:W-:Y:S01]  /*5880*/  @!UP0 ULEA UR4, UR32, UR31, 0xc ;  /* 0x0000001f20048291 */ /* 0x000fe2000f8e60ff */
[----:B------:R-:W-:Y:S01]  /*5890*/  @!P2 IMAD.X R0, RZ, RZ, R11, P1 ;  /* 0x000000ffff00a224 */ /* 0x000fe200008e060b */
[----:B------:R-:W-:Y:S01]  /*58a0*/  @!UP0 UPRMT UR5, URZ, 0x40, URZ ;  /* 0x00000040ff058896 */ /* 0x000fe200080000ff */
[----:B------:R-:W-:Y:S01]  /*58b0*/  @P0 R2UR UR46, R4 ;  /* 0x00000000042e02ca */ /* 0x000fe200000e0000 */
[----:B------:R-:W-:Y:S02]  /*58c0*/  @!UP0 UIADD3 UR24, UPT, UPT, UR4, 0x200, URZ ;  /* 0x0000020004188890 */ /* 0x000fe4000fffe0ff */
[----:B------:R-:W-:Y:S02]  /*58d0*/  @!UP0 UIADD3 UR8, UPT, UPT, UR4, 0xa00, URZ ;  /* 0x00000a0004088890 */ /* 0x000fe4000fffe0ff */
[----:B------:R-:W-:Y:S02]  /*58e0*/  UIADD3 UR4, UPT, UPT, UR32, 0x1, URZ ;  /* 0x0000000120047890 */ /* 0x000fe4000fffe0ff */
[----:B------:R-:W-:Y:S02]  /*58f0*/  @!UP0 UIADD3 UR10, UPT, UPT, UR26, 0x20, URZ ;  /* 0x000000201a0a8890 */ /* 0x000fe4000fffe0ff */
[----:B------:R-:W-:Y:S01]  /*5900*/  @!UP0 UPRMT UR16, UR5, 0x5410, URZ ;  /* 0x0000541005108896 */ /* 0x000fe200080000ff */
[----:B------:R-:W-:Y:S01]  /*5910*/  @!P2 R2UR UR5, R2 ;  /* 0x000000000205a2ca */ /* 0x000fe200000e0000 */
[----:B------:R-:W-:Y:S01]  /*5920*/  UISETP.NE.AND UP0, UPT, UR4, 0x3, UPT ;  /* 0x000000030400788c */ /* 0x000fe2000bf05270 */
[----:B------:R-:W-:Y:S01]  /*5930*/  UMOV UR12, UR28 ;  /* 0x0000001c000c7c82 */ /* 0x000fe20008000000 */
[----:B------:R-:W-:Y:S02]  /*5940*/  UMOV UR13, UR29 ;  /* 0x0000001d000d7c82 */ /* 0x000fe40008000000 */
[----:B------:R-:W-:Y:S01]  /*5950*/  USEL UR6, UR4, URZ, UP0 ;  /* 0x000000ff04067287 */ /* 0x000fe20008000000 */
[----:B------:R-:W-:Y:S01]  /*5960*/  @!P2 R2UR UR4, R0 ;  /* 0x000000000004a2ca */ /* 0x000fe200000e0000 */
[----:B------:R-:W-:Y:S01]  /*5970*/  USEL UR17, URZ, 0x1, UP0 ;  /* 0x00000001ff117887 */ /* 0x000fe20008000000 */
[----:B------:R-:W-:Y:S01]  /*5980*/  @!P2 IMAD.MOV.U32 R0, RZ, RZ, 0x1000 ;  /* 0x00001000ff00a424 */ /* 0x000fe200078e00ff */
[----:B------:R-:W-:Y:S01]  /*5990*/  VOTEU.ALL UP0, P2 ;  /* 0x0000000000ff7886 */ /* 0x000fe20001000000 */
[----:B------:R-:W-:Y:S03]  /*59a0*/  UMOV UR9, UR25 ;  /* 0x0000001900097c82 */ /* 0x000fe60008000000 */
[----:B------:R-:W-:Y:S01]  /*59b0*/  IMAD.U32 R12, RZ, RZ, UR5 ;  /* 0x00000005ff0c7e24 */ /* 0x000fe2000f8e00ff */
[----:B------:R-:W-:Y:S04]  /*59c0*/  LOP3.LUT R9, R9, UR17, RZ, 0x3c, !PT ;  /* 0x0000001109097c12 */ /* 0x000fe8000f8e3cff */
[----:B------:R-:W-:Y:S01]  /*59d0*/  SHF.L.U32 R2, R9, 0x1f, RZ ;  /* 0x0000001f09027819 */ /* 0x000fe200000006ff */
[----:B------:R-:W-:Y:S01]  /*59e0*/  IMAD.U32 R13, RZ, RZ, UR4 ;  /* 0x00000004ff0d7e24 */ /* 0x000fe2000f8e00ff */
[----:B------:R-:W-:Y:S04]  /*59f0*/  @!P2 R2UR UR4, R12 ;  /* 0x000000000c04a2ca */ /* 0x000fe800000e0000 */
[----:B------:R-:W-:Y:S11]  /*5a00*/  @!P2 R2UR UR5, R13 ;  /* 0x000000000d05a2ca */ /* 0x000ff600000e0000 */
[----:B------:R-:W-:Y:S02]  /*5a10*/  @!UPT UIADD3 URZ, UPT, UPT, URZ, URZ, URZ ;  /* 0x000000fffffff290 */ /* 0x000fe4000fffe0ff */
[----:B------:R-:W-:Y:S01]  /*5a20*/  @!UP0 UTMALDG.4D.IM2COL [UR24], [UR4], UR16 ;  /* 0x00000018040083b4 */ /* 0x000fe20008058010 */
[----:B------:R-:W-:Y:S05]  /*5a30*/  VOTEU.ALL UP0, P2 ;  /* 0x0000000000ff7886 */ /* 0x000fea0001000000 */
[----:B------:R2:W-:Y:S01]  /*5a40*/  @!UP0 UTMALDG.4D.IM2COL [UR8], [UR4], UR16 ;  /* 0x00000008040083b4 */ /* 0x0005e20008058010 */
[----:B------:R1:W-:Y:S01]  /*5a50*/  @!P2 SYNCS.ARRIVE.TRANS64.RED.A0TR RZ, [UR7+0x110], R0 ;  /* 0x00011000ffffa9a7 */ /* 0x0003e20008300407 */
[----:B--2---:R-:W-:Y:S02]  /*5a60*/  UPRMT UR4, UR18, 0x654, UR25 ;  /* 0x0000065412047896 */ /* 0x004fe40008000019 */
[----:B------:R-:W-:Y:S07]  /*5a70*/  ULEA UR5, UR6, UR31, 0x3 ;  /* 0x0000001f06057291 */ /* 0x000fee000f8e18ff */
[----:B------:R-:W-:Y:S02]  /*5a80*/  SYNCS.ARRIVE.TRANS64.RED.A1T0 RZ, [UR4], RZ ;  /* 0x000000ffffff79a7 */ /* 0x000fe40008100404 */
[----:B------:R-:W2:Y:S02]  /*5a90*/  SYNCS.PHASECHK.TRANS64.TRYWAIT P1, [UR5+0x128], R2 ;  /* 0x00012802ff0075a7 */ /* 0x000ea40008021105 */
[----:B-12---:R-:W-:Y:S05]  /*5aa0*/  @!P1 BRA `(.L_x_100) ;  /* 0x00000038004c9947 */ /* 0x006fea0003800000 */
.L_x_197:
[----:B------:R-:W-:Y:S01]  /*5ab0*/  UIADD3 UR17, UPT, UPT, UR5, 0x110, URZ ;  /* 0x0000011005117890 */ /* 0x000fe2000fffe0ff */
[----:B------:R-:W2:Y:S01]  /*5ac0*/  S2UR UR56, SR_CgaCtaId ;  /* 0x00000000003879c3 */ /* 0x000ea20000008800 */
[----:B------:R-:W-:Y:S01]  /*5ad0*/  UPLOP3.LUT UP4, UPT, UPT, UPT, UPT, 0x80, 0x8 ;  /* 0x000000000008789c */ /* 0x000fe20003f8f070 */
[----:B-1----:R-:W-:Y:S01]  /*5ae0*/  @!P2 IADD3 R2, P0, PT, R10, 0x580, RZ ;  /* 0x000005800a02a810 */ /* 0x002fe20007f1e0ff */
[----:B------:R-:W-:Y:S01]  /*5af0*/  UMOV UR19, UR27 ;  /* 0x0000001b00137c82 */ /* 0x000fe20008000000 */
[----:B------:R-:W-:Y:S01]  /*5b00*/  UMOV UR20, UR28 ;  /* 0x0000001c00147c82 */ /* 0x000fe20008000000 */
[----:B------:R-:W-:Y:S01]  /*5b10*/  UMOV UR21, UR29 ;  /* 0x0000001d00157c82 */ /* 0x000fe20008000000 */
[----:B------:R-:W-:Y:S01]  /*5b20*/  UMOV UR11, UR27 ;  /* 0x0000001b000b7c82 */ /* 0x000fe20008000000 */
[----:B------:R-:W-:Y:S01]  /*5b30*/  UMOV UR12, UR28 ;  /* 0x0000001c000c7c82 */ /* 0x000fe20008000000 */
[----:B------:R-:W-:Y:S01]  /*5b40*/  UMOV UR13, UR29 ;  /* 0x0000001d000d7c82 */ /* 0x000fe20008000000 */
[----:B------:R-:W-:Y:S01]  /*5b50*/  UMOV UR9, UR17 ;  /* 0x0000001100097c82 */ /* 0x000fe20008000000 */
[----:B------:R-:W-:Y:S01]  /*5b60*/  VOTEU.ALL UP0, P2 ;  /* 0x0000000000ff7886 */ /* 0x000fe20001000000 */
[----:B------:R-:W-:Y:S01]  /*5b70*/  @!P2 IMAD.X R0, RZ, RZ, R11, P0 ;  /* 0x000000ffff00a224 */ /* 0x000fe200000e060b */
[----:B------:R-:W-:Y:S02]  /*5b80*/  R2UR UR55, R49 ;  /* 0x00000000313772ca */ /* 0x000fe400000e0000 */
[----:B------:R-:W-:Y:S01]  /*5b90*/  R2UR UR44, R50 ;  /* 0x00000000322c72ca */ /* 0x000fe200000e0000 */
[----:B------:R-:W-:Y:S01]  /*5ba0*/  @!UP0 ULEA UR4, UR6, UR31, 0xc ;  /* 0x0000001f06048291 */ /* 0x000fe2000f8e60ff */
[----:B------:R-:W-:Y:S01]  /*5bb0*/  LOP3.LUT R8, R8, 0x1, RZ, 0x3c, !PT ;  /* 0x0000000108087812 */ /* 0x000fe200078e3cff */
[----:B------:R-:W-:Y:S02]  /*5bc0*/  @!UP0 UPRMT UR7, URZ, 0x40, URZ ;  /* 0x00000040ff078896 */ /* 0x000fe400080000ff */
[----:B------:R-:W-:Y:S02]  /*5bd0*/  @!UP0 UIADD3 UR16, UPT, UPT, UR4, 0x200, URZ ;  /* 0x0000020004108890 */ /* 0x000fe4000fffe0ff */
[----:B------:R-:W-:Y:S02]  /*5be0*/  @!UP0 UIADD3 UR8, UPT, UPT, UR4, 0xa00, URZ ;  /* 0x00000a0004088890 */ /* 0x000fe4000fffe0ff */
[----:B------:R-:W-:Y:S01]  /*5bf0*/  UIADD3 UR4, UPT, UPT, UR6, 0x1, URZ ;  /* 0x0000000106047890 */ /* 0x000fe2000fffe0ff */
[----:B------:R-:W-:Y:S01]  /*5c00*/  @!P2 R2UR UR6, R2 ;  /* 0x000000000206a2ca */ /* 0x000fe200000e0000 */
[----:B------:R-:W-:Y:S02]  /*5c10*/  @!UP0 UIADD3 UR18, UPT, UPT, UR26, 0x10, URZ ;  /* 0x000000101a128890 */ /* 0x000fe4000fffe0ff */
[----:B------:R-:W-:Y:S02]  /*5c20*/  @!UP0 UIADD3 UR10, UPT, UPT, UR26, 0x30, URZ ;  /* 0x000000301a0a8890 */ /* 0x000fe4000fffe0ff */
[----:B------:R-:W-:Y:S02]  /*5c30*/  @!UP0 UPRMT UR24, UR7, 0x5410, URZ ;  /* 0x0000541007188896 */ /* 0x000fe400080000ff */
[----:B------:R-:W-:Y:S02]  /*5c40*/  UISETP.NE.AND UP0, UPT, UR4, 0x3, UPT ;  /* 0x000000030400788c */ /* 0x000fe4000bf05270 */
[----:B------:R-:W-:Y:S02]  /*5c50*/  UIADD3 UR44, UPT, UPT, UR15, UR44, URZ ;  /* 0x0000002c0f2c7290 */ /* 0x000fe4000fffe0ff */
[----:B------:R-:W-:Y:S01]  /*5c60*/  USEL UR32, UR4, URZ, UP0 ;  /* 0x000000ff04207287 */ /* 0x000fe20008000000 */
[----:B------:R-:W-:Y:S01]  /*5c70*/  @!P2 R2UR UR4, R0 ;  /* 0x000000000004a2ca */ /* 0x000fe200000e0000 */
[----:B------:R-:W-:Y:S01]  /*5c80*/  IMAD.U32 R4, RZ, RZ, UR6 ;  /* 0x00000006ff047e24 */ /* 0x000fe2000f8e00ff */
[----:B------:R-:W-:Y:S02]  /*5c90*/  USEL UR25, URZ, 0x1, UP0 ;  /* 0x00000001ff197887 */ /* 0x000fe40008000000 */
[----:B------:R-:W-:Y:S02]  /*5ca0*/  VOTEU.ALL UP0, P2 ;  /* 0x0000000000ff7886 */ /* 0x000fe40001000000 */
[----:B------:R-:W-:Y:S02]  /*5cb0*/  @!P2 R2UR UR6, R4 ;  /* 0x000000000406a2ca */ /* 0x000fe400000e0000 */
[----:B------:R-:W-:Y:S05]  /*5cc0*/  LOP3.LUT R9, R9, UR25, RZ, 0x3c, !PT ;  /* 0x0000001909097c12 */ /* 0x000fea000f8e3cff */
[----:B------:R-:W-:Y:S01]  /*5cd0*/  IMAD.U32 R5, RZ, RZ, UR4 ;  /* 0x00000004ff057e24 */ /* 0x000fe2000f8e00ff */
[----:B--2---:R-:W-:Y:S04]  /*5ce0*/  UPRMT UR4, UR56, 0x654, UR17 ;  /* 0x0000065438047896 */ /* 0x004fe80008000011 */
[----:B------:R-:W-:Y:S11]  /*5cf0*/  @!P2 R2UR UR7, R5 ;  /* 0x000000000507a2ca */ /* 0x000ff600000e0000 */
[----:B------:R-:W-:Y:S02]  /*5d00*/  @!UPT UIADD3 URZ, UPT, UPT, URZ, URZ, URZ ;  /* 0x000000fffffff290 */ /* 0x000fe4000fffe0ff */
[----:B------:R1:W-:Y:S01]  /*5d10*/  @!UP0 UTMALDG.4D.IM2COL [UR16], [UR6], UR24 ;  /* 0x00000010060083b4 */ /* 0x0003e20008058018 */
[----:B------:R-:W-:Y:S05]  /*5d20*/  VOTEU.ALL UP0, P2 ;  /* 0x0000000000ff7886 */ /* 0x000fea0001000000 */
[----:B------:R2:W-:Y:S01]  /*5d30*/  @!UP0 UTMALDG.4D.IM2COL [UR8], [UR6], UR24 ;  /* 0x00000008060083b4 */ /* 0x0005e20008058018 */
[----:B------:R2:W-:Y:S01]  /*5d40*/  @!P2 SYNCS.ARRIVE.TRANS64.RED.A0TR RZ, [UR5+0x110], R3 ;  /* 0x00011003ffffa9a7 */ /* 0x0005e20008300405 */
[----:B------:R-:W-:Y:S01]  /*5d50*/  SYNCS.ARRIVE.TRANS64.RED.A1T0 RZ, [UR4], RZ ;  /* 0x000000ffffff79a7 */ /* 0x000fe20008100404 */
[----:B-1----:R-:W-:Y:S01]  /*5d60*/  UIADD3 UR20, UPT, UPT, UR14, UR55, URZ ;  /* 0x000000370e147290 */ /* 0x002fe2000fffe0ff */
[----:B------:R-:W-:Y:S11]  /*5d70*/  BRA.U UP2, `(.L_x_101) ;  /* 0xfffffff102747547 */ /* 0x000ff6000b83ffff */
[----:B------:R-:W-:Y:S01]  /*5d80*/  UIADD3 UR31, UPT, UPT, UR31, 0x128, URZ ;  /* 0x000001281f1f7890 */ /* 0x000fe2000fffe0ff */
[----:B------:R-:W-:-:S03]  /*5d90*/  SHF.L.U32 R2, R9, 0x1f, RZ ;  /* 0x0000001f09027819 */ /* 0x000fc600000006ff */
[----:B------:R-:W-:-:S09]  /*5da0*/  ULEA UR4, UR32, UR31, 0x3 ;  /* 0x0000001f20047291 */ /* 0x000fd2000f8e18ff */
[----:B------:R-:W1:Y:S02]  /*5db0*/  SYNCS.PHASECHK.TRANS64.TRYWAIT P0, [UR4], R2 ;  /* 0x00000002ff0075a7 */ /* 0x000e640008001104 */
[----:B-1----:R-:W-:Y:S05]  /*5dc0*/  @!P0 BRA `(.L_x_102) ;  /* 0x00000034009c8947 */ /* 0x002fea0003800000 */
.L_x_199:
[----:B------:R-:W-:-:S04]  /*5dd0*/  UIADD3 UR4, UPT, UPT, UR32, 0x1, URZ ;  /* 0x0000000120047890 */ /* 0x000fc8000fffe0ff */
[----:B------:R-:W-:-:S04]  /*5de0*/  UISETP.NE.AND UP0, UPT, UR4, 0x3, UPT ;  /* 0x000000030400788c */ /* 0x000fc8000bf05270 */
[----:B--2---:R-:W-:Y:S02]  /*5df0*/  USEL UR6, URZ, 0x1, UP0 ;  /* 0x00000001ff067887 */ /* 0x004fe40008000000 */
[----:B------:R-:W-:-:S04]  /*5e00*/  USEL UR4, UR4, URZ, UP0 ;  /* 0x000000ff04047287 */ /* 0x000fc80008000000 */
[----:B------:R-:W-:Y:S01]  /*5e10*/  ULEA UR5, UR4, UR31, 0x3 ;  /* 0x0000001f04057291 */ /* 0x000fe2000f8e18ff */
[----:B------:R-:W-:-:S04]  /*5e20*/  LOP3.LUT R9, R9, UR6, RZ, 0x3c, !PT ;  /* 0x0000000609097c12 */ /* 0x000fc8000f8e3cff */
[----:B-1----:R-:W-:-:S04]  /*5e30*/  SHF.L.U32 R2, R9, 0x1f, RZ ;  /* 0x0000001f09027819 */ /* 0x002fc800000006ff */
[----:B------:R-:W1:Y:S02]  /*5e40*/  SYNCS.PHASECHK.TRANS64.TRYWAIT P0, [UR5], R2 ;  /* 0x00000002ff0075a7 */ /* 0x000e640008001105 */
[----:B-1----:R-:W-:Y:S05]  /*5e50*/  @!P0 BRA `(.L_x_103) ;  /* 0x0000003400908947 */ /* 0x002fea0003800000 */
.L_x_201:
[----:B------:R-:W-:-:S04]  /*5e60*/  UIADD3 UR4, UPT, UPT, UR4, 0x1, URZ ;  /* 0x0000000104047890 */ /* 0x000fc8000fffe0ff */
[----:B------:R-:W-:-:S04]  /*5e70*/  UISETP.NE.AND UP0, UPT, UR4, 0x3, UPT ;  /* 0x000000030400788c */ /* 0x000fc8000bf05270 */
[----:B------:R-:W-:Y:S02]  /*5e80*/  USEL UR5, URZ, 0x1, UP0 ;  /* 0x00000001ff057887 */ /* 0x000fe40008000000 */
[----:B------:R-:W-:-:S04]  /*5e90*/  USEL UR4, UR4, URZ, UP0 ;  /* 0x000000ff04047287 */ /* 0x000fc80008000000 */
[----:B------:R-:W-:Y:S01]  /*5ea0*/  ULEA UR4, UR4, UR31, 0x3 ;  /* 0x0000001f04047291 */ /* 0x000fe2000f8e18ff */
[----:B-1----:R-:W-:-:S04]  /*5eb0*/  LOP3.LUT R2, R9, UR5, RZ, 0x3c, !PT ;  /* 0x0000000509027c12 */ /* 0x002fc8000f8e3cff */
[----:B------:R-:W-:Y:S01]  /*5ec0*/  SHF.L.U32 R2, R2, 0x1f, RZ ;  /* 0x0000001f02027819 */ /* 0x000fe200000006ff */
[----:B------:R-:W-:-:S07]  /*5ed0*/  IMAD.U32 R0, RZ, RZ, UR4 ;  /* 0x00000004ff007e24 */ /* 0x000fce000f8e00ff */
.L_x_104:
[----:B-1----:R1:W2:Y:S02]  /*5ee0*/  SYNCS.PHASECHK.TRANS64.TRYWAIT P0, [R0+URZ], R2 ;  /* 0x00000002000075a7 */ /* 0x0022a400080011ff */
[----:B--2---:R-:W-:Y:S05]  /*5ef0*/  @!P0 NANOSLEEP.SYNCS 0x989680 ;  /* 0x009896800000895d */ /* 0x004fea0003900000 */
[----:B------:R-:W2:Y:S02]  /*5f00*/  @!P0 SYNCS.PHASECHK.TRANS64 P0, [R0+URZ], R2 ;  /* 0x00000002000085a7 */ /* 0x000ea400080010ff */
[----:B--2---:R-:W-:Y:S05]  /*5f10*/  @P0 EXIT ;  /* 0x000000000000094d */ /* 0x004fea0003800000 */
[----:B------:R-:W-:Y:S05]  /*5f20*/  BRA `(.L_x_104) ;  /* 0xfffffffc00ec7947 */ /* 0x000fea000383ffff */
.L_x_92:
[----:B------:R-:W-:-:S06]  /*5f30*/  UISETP.GE.AND UP0, UPT, UR18, 0x4, UPT ;  /* 0x000000041200788c */ /* 0x000fcc000bf06270 */
[----:B------:R-:W-:-:S13]  /*5f40*/  PLOP3.LUT P0, PT, PT, PT, UP0, 0x80, 0x8 ;  /* 0x000000000008781c */ /* 0x000fda0003f0f008 */
[----:B-1----:R-:W-:Y:S05]  /*5f50*/  @!P0 EXIT ;  /* 0x000000000000894d */ /* 0x002fea0003800000 */
[----:B------:R-:W1:Y:S08]  /*5f60*/  S2UR UR4, SR_CgaCtaId ;  /* 0x00000000000479c3 */ /* 0x000e700000008800 */
[----:B------:R-:W-:Y:S01]  /*5f70*/  BAR.SYNC.DEFER_BLOCKING 0x6, 0xa0 ;  /* 0x0182800000007b1d */ /* 0x000fe20000010000 */
[----:B------:R-:W-:Y:S01]  /*5f80*/  IMAD.SHL.U32 R44, R55, 0x10, RZ ;  /* 0x00000010372c7824 */ /* 0x000fe200078e00ff */
[----:B------:R-:W-:Y:S01]  /*5f90*/  CS2R R52, SRZ ;  /* 0x0000000000347805 */ /* 0x000fe2000001ff00 */
[----:B------:R-:W-:-:S02]  /*5fa0*/  IMAD.SHL.U32 R0, R46, 0x200, RZ ;  /* 0x000002002e007824 */ /* 0x000fc400078e00ff */
[C---:B------:R-:W-:Y:S01]  /*5fb0*/  IMAD.SHL.U32 R4, R55.reuse, 0x2, RZ ;  /* 0x0000000237047824 */ /* 0x040fe200078e00ff */
[----:B------:R-:W-:Y:S02]  /*5fc0*/  UMOV UR45, 0x400 ;  /* 0x00000400002d7882 */ /* 0x000fe40000000000 */
[----:B------:R-:W2:Y:S01]  /*5fd0*/  LDC.64 R42, c[0x0][0x8b0] ;  /* 0x00022c00ff2a7b82 */ /* 0x000ea20000000a00 */
[C---:B------:R-:W-:Y:S01]  /*5fe0*/  LOP3.LUT R54, R44.reuse, 0x5b0, RZ, 0xc0, !PT ;  /* 0x000005b02c367812 */ /* 0x040fe200078ec0ff */
[----:B------:R-:W-:Y:S01]  /*5ff0*/  IMAD.U32 R23, R55, 0x10000, RZ ;  /* 0x0001000037177824 */ /* 0x000fe200078e00ff */
[----:B------:R-:W-:Y:S01]  /*6000*/  LOP3.LUT R5, R44, 0x40, RZ, 0xc0, !PT ;  /* 0x000000402c057812 */ /* 0x000fe200078ec0ff */
[----:B------:R-:W-:Y:S01]  /*6010*/  IMAD.MOV.U32 R22, RZ, RZ, RZ ;  /* 0x000000ffff167224 */ /* 0x000fe200078e00ff */
[----:B------:R-:W-:Y:S01]  /*6020*/  LOP3.LUT R54, R54, 0x200, R0, 0xf8, !PT ;  /* 0x0000020036367812 */ /* 0x000fe200078ef800 */
[----:B------:R-:W-:Y:S01]  /*6030*/  IMAD.SHL.U32 R0, R46, 0x200000, RZ ;  /* 0x002000002e007824 */ /* 0x000fe200078e00ff */
[----:B------:R-:W-:Y:S01]  /*6040*/  LOP3.LUT P0, RZ, R44, 0x40, RZ, 0xc0, !PT ;  /* 0x000000402cff7812 */ /* 0x000fe2000780c0ff */
[----:B------:R-:W3:Y:S01]  /*6050*/  LDC.64 R40, c[0x0][0x8a8] ;  /* 0x00022a00ff287b82 */ /* 0x000ee20000000a00 */
[----:B------:R-:W-:Y:S01]  /*6060*/  LOP3.LUT R4, R5, 0x8, R4, 0xf8, !PT ;  /* 0x0000000805047812 */ /* 0x000fe200078ef804 */
[----:B------:R-:W4:Y:S01]  /*6070*/  LDCU UR59, c[0x0][0x370] ;  /* 0x00006e00ff3b77ac */ /* 0x000f220008000800 */
[----:B------:R-:W-:-:S02]  /*6080*/  LOP3.LUT R0, R0, 0x200000, RZ, 0xc0, !PT ;  /* 0x0020000000007812 */ /* 0x000fc400078ec0ff */
[----:B------:R-:W-:Y:S01]  /*6090*/  LOP3.LUT R54, R54, R4, RZ, 0xfc, !PT ;  /* 0x0000000436367212 */ /* 0x000fe200078efcff */
[----:B------:R-:W2:Y:S01]  /*60a0*/  LDCU UR42, c[0x0][0xb0c] ;  /* 0x00016180ff2a77ac */ /* 0x000ea20008000800 */
[----:B------:R-:W-:Y:S02]  /*60b0*/  LOP3.LUT R23, R0, 0x400000, R23, 0xf8, !PT ;  /* 0x0040000000177812 */ /* 0x000fe400078ef817 */
[----:B------:R-:W-:Y:S01]  /*60c0*/  P2R R0, PR, RZ, 0x1 ;  /* 0x00000001ff007803 */ /* 0x000fe20000000000 */
[----:B-1----:R-:W-:Y:S01]  /*60d0*/  ULEA UR45, UR4, UR45, 0x18 ;  /* 0x0000002d042d7291 */ /* 0x002fe2000f8ec0ff */
[----:B------:R-:W-:Y:S01]  /*60e0*/  LOP3.LUT R55, R55, 0x60, RZ, 0xc0, !PT ;  /* 0x0000006037377812 */ /* 0x000fe200078ec0ff */
[----:B------:R-:W1:Y:S01]  /*60f0*/  LDCU.64 UR4, c[0x0][0xa90] ;  /* 0x00015200ff0477ac */ /* 0x000e620008000a00 */
[----:B------:R-:W2:Y:S06]  /*6100*/  LDCU UR38, c[0x0][0xb30] ;  /* 0x00016600ff2677ac */ /* 0x000eac0008000800 */
[----:B------:R-:W4:Y:S01]  /*6110*/  LDS R2, [UR45+0x1a0] ;  /* 0x0001a02dff027984 */ /* 0x000f220008000800 */
[----:B------:R-:W2:Y:S01]  /*6120*/  LDCU.64 UR56, c[0x0][0x888] ;  /* 0x00011100ff3877ac */ /* 0x000ea20008000a00 */
[----:B------:R-:W2:Y:S01]  /*6130*/  LDCU.64 UR40, c[0x0][0xb28] ;  /* 0x00016500ff2877ac */ /* 0x000ea20008000a00 */
[----:B------:R-:W2:Y:S01]  /*6140*/  LDCU.64 UR62, c[0x0][0x890] ;  /* 0x00011200ff3e77ac */ /* 0x000ea20008000a00 */
[----:B-1----:R-:W-:Y:S01]  /*6150*/  IMAD.U32 R48, RZ, RZ, UR4 ;  /* 0x00000004ff307e24 */ /* 0x002fe2000f8e00ff */
[----:B------:R-:W-:Y:S01]  /*6160*/  UIADD3 UR4, UPT, UPT, UR45, 0x200, URZ ;  /* 0x000002002d047890 */ /* 0x000fe2000fffe0ff */
[----:B------:R-:W-:Y:S01]  /*6170*/  IMAD.U32 R47, RZ, RZ, UR5 ;  /* 0x00000005ff2f7e24 */ /* 0x000fe2000f8e00ff */
[----:B------:R-:W1:Y:S04]  /*6180*/  LDCU.128 UR52, c[0x0][0xb10] ;  /* 0x00016200ff3477ac */ /* 0x000e680008000c00 */
[----:B------:R-:W-:Y:S01]  /*6190*/  IMAD.U32 R0, RZ, RZ, UR4 ;  /* 0x00000004ff007e24 */ /* 0x000fe2000f8e00ff */
[----:B------:R-:W1:Y:S01]  /*61a0*/  LDCU UR58, c[0x0][0x374] ;  /* 0x00006e80ff3a77ac */ /* 0x000e620008000800 */
[----:B------:R-:W-:Y:S01]  /*61b0*/  UMOV UR51, 0x1 ;  /* 0x0000000100337882 */ /* 0x000fe20000000000 */
[----:B------:R-:W-:Y:S01]  /*61c0*/  UMOV UR48, URZ ;  /* 0x000000ff00307c82 */ /* 0x000fe20008000000 */
[----:B------:R-:W-:Y:S01]  /*61d0*/  UMOV UR50, URZ ;  /* 0x000000ff00327c82 */ /* 0x000fe20008000000 */
[----:B------:R-:W-:Y:S01]  /*61e0*/  UMOV UR49, URZ ;  /* 0x000000ff00317c82 */ /* 0x000fe20008000000 */
[C---:B----4-:R-:W-:Y:S01]  /*61f0*/  VIADD R3, R2.reuse, 0x20 ;  /* 0x0000002002037836 */ /* 0x050fe20000000000 */
[----:B------:R-:W-:-:S04]  /*6200*/  LOP3.LUT R2, R2, 0xffff, RZ, 0xc0, !PT ;  /* 0x0000ffff02027812 */ /* 0x000fc800078ec0ff */
[----:B------:R-:W-:-:S05]  /*6210*/  LOP3.LUT R3, R3, 0xffff, RZ, 0xc0, !PT ;  /* 0x0000ffff03037812 */ /* 0x000fca00078ec0ff */
[----:B-123--:R4:W-:Y:S02]  /*6220*/  STL.64 [R1], R2 ;  /* 0x0000000201007387 */ /* 0x00e9e40000100a00 */
.L_x_135:
[----:B----4-:R-:W-:Y:S04]  /*6230*/  SHF.L.U32 R2, R52, 0x1f, RZ ;  /* 0x0000001f34027819 */ /* 0x010fe800000006ff */
[----:B------:R-:W1:Y:S02]  /*6240*/  SYNCS.PHASECHK.TRANS64.TRYWAIT P0, [UR45+0x150], R2 ;  /* 0x00015002ff0075a7 */ /* 0x000e64000800112d */
[----:B-1----:R-:W-:Y:S05]  /*6250*/  @!P0 BRA `(.L_x_105) ;  /* 0x0000003000a88947 */ /* 0x002fea0003800000 */
.L_x_203:
[----:B-1----:R-:W-:Y:S01]  /*6260*/  LEA R2, R22, UR43, 0x2 ;  /* 0x0000002b16027c11 */ /* 0x002fe2000f8e10ff */
[----:B------:R-:W1:Y:S01]  /*6270*/  LDS.128 R4, [UR45+0x190] ;  /* 0x0001902dff047984 */ /* 0x000e620008000c00 */
[----:B------:R-:W-:Y:S02]  /*6280*/  UIADD3 UR4, UPT, UPT, UR45, 0x158, URZ ;  /* 0x000001582d047890 */ /* 0x000fe4000fffe0ff */
[----:B------:R-:W-:Y:S01]  /*6290*/  UISETP.GE.AND UP0, UPT, UR39, 0x1, UPT ;  /* 0x000000012700788c */ /* 0x000fe2000bf06270 */
[----:B------:R-:W-:Y:S01]  /*62a0*/  @!PT LDS RZ, [RZ] ;  /* 0x00000000fffff984 */ /* 0x000fe20000000800 */
[----:B------:R-:W-:Y:S01]  /*62b0*/  @!PT LDS RZ, [RZ] ;  /* 0x00000000fffff984 */ /* 0x000fe20000000800 */
[----:B------:R-:W-:Y:S01]  /*62c0*/  @!PT LDS RZ, [RZ] ;  /* 0x00000000fffff984 */ /* 0x000fe20000000800 */
[----:B------:R-:W-:Y:S01]  /*62d0*/  @!PT LDS RZ, [RZ] ;  /* 0x00000000fffff984 */ /* 0x000fe20000000800 */
[----:B------:R2:W-:Y:S06]  /*62e0*/  MEMBAR.ALL.CTA ;  /* 0x0000000000007992 */ /* 0x0005ec0000008000 */
[----:B--2---:R-:W2:Y:S01]  /*62f0*/  FENCE.VIEW.ASYNC.S ;  /* 0x00000000000073c6 */ /* 0x004ea20000000000 */
[----:B------:R-:W-:Y:S09]  /*6300*/  UPRMT UR4, URZ, 0x654, UR4 ;  /* 0x00000654ff047896 */ /* 0x000ff20008000004 */
[----:B--2---:R-:W-:Y:S01]  /*6310*/  SYNCS.ARRIVE.TRANS64.RED.A1T0 RZ, [UR4], RZ ;  /* 0x000000ffffff79a7 */ /* 0x004fe20008100404 */
[----:B------:R-:W5:Y:S01]  /*6320*/  LDL R2, [R2] ;  /* 0x0000000002027983 */ /* 0x000f620000100800 */
[----:B-1----:R-:W-:Y:S11]  /*6330*/  LOP3.LUT P0, RZ, R6, 0x1, RZ, 0xc0, !PT ;  /* 0x0000000106ff7812 */ /* 0x002ff6000780c0ff */
[----:B------:R-:W-:Y:S02]  /*6340*/  @!UPT UIADD3 URZ, UPT, UPT, URZ, URZ, URZ ;  /* 0x000000fffffff290 */ /* 0x000fe4000fffe0ff */
[----:B------:R-:W-:Y:S01]  /*6350*/  VOTEU.ANY UP1, P0 ;  /* 0x0000000000ff7886 */ /* 0x000fe20000020100 */
[----:B------:R-:W-:Y:S01]  /*6360*/  PLOP3.LUT P0, PT, PT, PT, UP1, 0x80, 0x8 ;  /* 0x000000000008781c */ /* 0x000fe20003f0f018 */
[----:B------:R-:W-:Y:S11]  /*6370*/  UP2UR UR60, UPR, URZ, 0x2 ;  /* 0x00000002ff3c7883 */ /* 0x000ff60008000000 */
[----:B------:R-:W-:Y:S01]  /*6380*/  @!UPT UIADD3 URZ, UPT, UPT, URZ, URZ, URZ ;  /* 0x000000fffffff290 */ /* 0x000fe2000fffe0ff */
[----:B------:R-:W-:Y:S02]  /*6390*/  @P0 MOV R3, R4 ;  /* 0x0000000400030202 */ /* 0x000fe40000000f00 */
[----:B------:R-:W-:Y:S02]  /*63a0*/  @P0 LOP3.LUT R0, R5, 0xffff, RZ, 0xc0, !PT ;  /* 0x0000ffff05000812 */ /* 0x000fe400078ec0ff */
[----:B------:R-:W-:Y:S02]  /*63b0*/  @P0 R2UR UR5, R3 ;  /* 0x00000000030502ca */ /* 0x000fe400000e0000 */
[----:B------:R-:W-:Y:S11]  /*63c0*/  @P0 R2UR UR4, R0 ;  /* 0x00000000000402ca */ /* 0x000ff600000e0000 */
[----:B------:R-:W-:Y:S02]  /*63d0*/  @UP1 UMOV UR37, UR5 ;  /* 0x0000000500251c82 */ /* 0x000fe40008000000 */
[----:B------:R-:W-:Y:S01]  /*63e0*/  @UP1 UMOV UR36, UR4 ;  /* 0x0000000400241c82 */ /* 0x000fe20008000000 */
[----:B------:R-:W-:Y:S05]  /*63f0*/  BRA.U !UP0, `(.L_x_106) ;  /* 0x0000000108cc7547 */ /* 0x000fea000b800000 */
[----:B------:R-:W1:Y:S01]  /*6400*/  LDCU UR9, c[0x0][0xb20] ;  /* 0x00016400ff0977ac */ /* 0x000e620008000800 */
[----:B------:R-:W-:Y:S02]  /*6410*/  UIMAD.WIDE.U32 UR4, UR58, UR55, URZ ;  /* 0x000000373a0472a5 */ /* 0x000fe4000f8e00ff */
[----:B------:R-:W-:Y:S02]  /*6420*/  UIMAD.WIDE.U32 UR6, UR59, UR52, URZ ;  /* 0x000000343b0672a5 */ /* 0x000fe4000f8e00ff */
[----:B------:R-:W-:Y:S02]  /*6430*/  UIMAD.WIDE.U32 UR10, UR36, UR55, URZ ;  /* 0x00000037240a72a5 */ /* 0x000fe4000f8e00ff */
[----:B------:R-:W-:Y:S02]  /*6440*/  UISETP.NE.AND UP0, UPT, UR54, 0x1, UPT ;  /* 0x000000013600788c */ /* 0x000fe4000bf05270 */
[----:B------:R-:W-:Y:S02]  /*6450*/  UISETP.NE.AND UP1, UPT, UR42, 0x1, UPT ;  /* 0x000000012a00788c */ /* 0x000fe4000bf25270 */
[----:B------:R-:W-:Y:S02]  /*6460*/  UISETP.NE.AND UP2, UPT, UR39, 0x1, UPT ;  /* 0x000000012700788c */ /* 0x000fe4000bf45270 */
[----:B------:R-:W-:Y:S01]  /*6470*/  UIMAD.WIDE.U32 UR12, UR37, UR52, URZ ;  /* 0x00000034250c72a5 */ /* 0x000fe2000f8e00ff */
[----:B------:R-:W-:Y:S01]  /*6480*/  UMOV UR4, UR5 ;  /* 0x0000000500047c82 */ /* 0x000fe20008000000 */
[----:B------:R-:W-:Y:S01]  /*6490*/  UMOV UR6, UR11 ;  /* 0x0000000b00067c82 */ /* 0x000fe20008000000 */
[----:B-1----:R-:W-:Y:S03]  /*64a0*/  USHF.R.U32.HI UR8, URZ, UR9, UR4 ;  /* 0x00000009ff087299 */ /* 0x002fe60008011604 */
[----:B------:R-:W-:Y:S02]  /*64b0*/  UMOV UR4, UR7 ;  /* 0x0000000700047c82 */ /* 0x000fe40008000000 */
[----:B------:R-:W-:Y:S02]  /*64c0*/  USHF.R.U32.HI UR5, URZ, UR53, UR4 ;  /* 0x00000035ff057299 */ /* 0x000fe40008011604 */
[----:B------:R-:W-:Y:S02]  /*64d0*/  USEL UR4, UR58, UR8, !UP0 ;  /* 0x000000083a047287 */ /* 0x000fe4000c000000 */
[----:B------:R-:W-:Y:S02]  /*64e0*/  USHF.R.U32.HI UR8, URZ, UR9, UR6 ;  /* 0x00000009ff087299 */ /* 0x000fe40008011606 */
[----:B------:R-:W-:Y:S02]  /*64f0*/  UIMAD.WIDE.U32 UR6, UR4, UR40, URZ ;  /* 0x00000028040672a5 */ /* 0x000fe4000f8e00ff */
[----:B------:R-:W-:Y:S02]  /*6500*/  USEL UR9, UR59, UR5, !UP1 ;  /* 0x000000053b097287 */ /* 0x000fe4000c800000 */
[----:B------:R-:W-:Y:S02]  /*6510*/  USEL UR8, UR36, UR8, !UP0 ;  /* 0x0000000824087287 */ /* 0x000fe4000c000000 */
[----:B------:R-:W-:Y:S01]  /*6520*/  UIMAD.WIDE.U32 UR10, UR9, UR40, URZ ;  /* 0x00000028090a72a5 */ /* 0x000fe2000f8e00ff */
[----:B------:R-:W-:Y:S01]  /*6530*/  UMOV UR6, UR7 ;  /* 0x0000000700067c82 */ /* 0x000fe20008000000 */
[----:B------:R-:W-:Y:S01]  /*6540*/  UMOV UR5, UR13 ;  /* 0x0000000d00057c82 */ /* 0x000fe20008000000 */
[----:B------:R-:W-:Y:S02]  /*6550*/  @UP2 USHF.R.U32.HI UR4, URZ, UR41, UR6 ;  /* 0x00000029ff042299 */ /* 0x000fe40008011606 */
[----:B------:R-:W-:Y:S02]  /*6560*/  USHF.R.U32.HI UR5, URZ, UR53, UR5 ;  /* 0x00000035ff057299 */ /* 0x000fe40008011605 */
[----:B------:R-:W-:Y:S02]  /*6570*/  UIMAD UR4, UR39, UR4, URZ ;  /* 0x00000004270472a4 */ /* 0x000fe4000f8e02ff */
[----:B------:R-:W-:Y:S02]  /*6580*/  USEL UR5, UR37, UR5, !UP1 ;  /* 0x0000000525057287 */ /* 0x000fe4000c800000 */
[----:B------:R-:W-:Y:S01]  /*6590*/  UISETP.GE.AND UP0, UPT, UR8, UR4, UPT ;  /* 0x000000040800728c */ /* 0x000fe2000bf06270 */
[----:B------:R-:W-:Y:S01]  /*65a0*/  UMOV UR6, UR11 ;  /* 0x0000000b00067c82 */ /* 0x000fe20008000000 */
[----:B------:R-:W-:Y:S02]  /*65b0*/  UIMAD.WIDE.U32 UR10, UR8, UR40, URZ ;  /* 0x00000028080a72a5 */ /* 0x000fe4000f8e00ff */
[----:B------:R-:W-:Y:S04]  /*65c0*/  @UP2 USHF.R.U32.HI UR9, URZ, UR41, UR6 ;  /* 0x00000029ff092299 */ /* 0x000fe80008011606 */
[----:B------:R-:W-:Y:S01]  /*65d0*/  UIMAD UR6, UR39, UR9, URZ ;  /* 0x00000009270672a4 */ /* 0x000fe2000f8e02ff */
[----:B------:R-:W-:Y:S03]  /*65e0*/  UMOV UR4, UR11 ;  /* 0x0000000b00047c82 */ /* 0x000fe60008000000 */
[----:B------:R-:W-:Y:S02]  /*65f0*/  UISETP.GE.OR UP0, UPT, UR5, UR6, UP0 ;  /* 0x000000060500728c */ /* 0x000fe40008706670 */
[----:B------:R-:W-:Y:S02]  /*6600*/  USHF.R.U32.HI UR4, URZ, UR41, UR4 ;  /* 0x00000029ff047299 */ /* 0x000fe40008011604 */
[----:B------:R-:W-:Y:S02]  /*6610*/  UIMAD.WIDE.U32 UR6, UR5, UR40, URZ ;  /* 0x00000028050672a5 */ /* 0x000fe4000f8e00ff */
[----:B------:R-:W-:Y:S02]  /*6620*/  USEL UR11, UR8, UR4, !UP2 ;  /* 0x00000004080b7287 */ /* 0x000fe4000d000000 */
[----:B------:R-:W-:Y:S02]  /*6630*/  UIADD3 UR6, UPT, UPT, -UR5, URZ, URZ ;  /* 0x000000ff05067290 */ /* 0x000fe4000fffe1ff */
[----:B------:R-:W-:Y:S02]  /*6640*/  UIADD3 UR10, UPT, UPT, -UR11, URZ, URZ ;  /* 0x000000ff0b0a7290 */ /* 0x000fe4000fffe1ff */
[----:B------:R-:W-:Y:S02]  /*6650*/  UIMAD UR6, UR42, UR6, UR37 ;  /* 0x000000062a0672a4 */ /* 0x000fe4000f8e0225 */
[----:B------:R-:W-:Y:S01]  /*6660*/  UIMAD UR10, UR39, UR10, UR8 ;  /* 0x0000000a270a72a4 */ /* 0x000fe2000f8e0208 */
[----:B------:R-:W-:Y:S01]  /*6670*/  @!UP0 UMOV UR4, UR7 ;  /* 0x0000000700048c82 */ /* 0x000fe20008000000 */
[----:B------:R-:W-:Y:S02]  /*6680*/  UIADD3 UR7, UPT, UPT, -UR8, URZ, URZ ;  /* 0x000000ff08077290 */ /* 0x000fe4000fffe1ff */
[----:B------:R-:W-:Y:S04]  /*6690*/  @!UP0 USHF.R.U32.HI UR4, URZ, UR41, UR4 ;  /* 0x00000029ff048299 */ /* 0x000fe80008011604 */
[----:B------:R-:W-:Y:S04]  /*66a0*/  @!UP0 USEL UR4, UR5, UR4, !UP2 ;  /* 0x0000000405048287 */ /* 0x000fe8000d000000 */
[----:B------:R-:W-:Y:S02]  /*66b0*/  @!UP0 UIMAD UR9, UR9, UR10, UR4 ;  /* 0x0000000a090982a4 */ /* 0x000fe4000f8e0204 */
[----:B------:R-:W-:Y:S02]  /*66c0*/  @!UP0 UIADD3 UR10, UPT, UPT, UR11, -UR4, URZ ;  /* 0x800000040b0a8290 */ /* 0x000fe4000fffe0ff */
[----:B------:R-:W-:Y:S02]  /*66d0*/  UIMAD UR4, UR54, UR7, UR36 ;  /* 0x00000007360472a4 */ /* 0x000fe4000f8e0224 */
[----:B------:R-:W-:Y:S03]  /*66e0*/  @!UP0 UIMAD UR8, UR10, UR39, UR5 ;  /* 0x000000270a0882a4 */ /* 0x000fe6000f8e0205 */
[----:B------:R-:W-:Y:S02]  /*66f0*/  @!UP0 UMOV UR5, UR9 ;  /* 0x0000000900058c82 */ /* 0x000fe40008000000 */
[----:B------:R-:W-:Y:S02]  /*6700*/  UIMAD UR37, UR5, UR42, UR6 ;  /* 0x0000002a052572a4 */ /* 0x000fe4000f8e0206 */
[----:B------:R-:W-:Y:S11]  /*6710*/  UIMAD UR36, UR8, UR54, UR4 ;  /* 0x00000036082472a4 */ /* 0x000ff6000f8e0204 */
[----:B------:R-:W-:Y:S01]  /*6720*/  @!UPT UIADD3 URZ, UPT, UPT, URZ, URZ, URZ ;  /* 0x000000fffffff290 */ /* 0x000fe2000fffe0ff */
.L_x_106:
[----:B------:R-:W-:Y:S01]  /*6730*/  UISETP.NE.AND UP0, UPT, UR38, 0x1, UPT ;  /* 0x000000012600788c */ /* 0x000fe2000bf05270 */
[----:B------:R-:W-:Y:S01]  /*6740*/  @P0 SHF.R.U32.HI R4, RZ, 0x10, R5 ;  /* 0x00000010ff040819 */ /* 0x000fe20000011605 */
[----:B------:R-:W-:Y:S02]  /*6750*/  UIADD3 UR11, UPT, UPT, UR45, 0x200, URZ ;  /* 0x000002002d0b7890 */ /* 0x000fe4000fffe0ff */
[----:B------:R-:W-:Y:S01]  /*6760*/  USHF.L.U32 UR47, UR20, 0x6, URZ ;  /* 0x00000006142f7899 */ /* 0x000fe200080006ff */
[----:B------:R-:W-:Y:S06]  /*6770*/  @P0 R2UR UR61, R4 ;  /* 0x00000000043d02ca */ /* 0x000fec00000e0000 */
[----:B------:R-:W1:Y:S01]  /*6780*/  @!UP0 LDCU.128 UR12, c[0x0][0xb10] ;  /* 0x00016200ff0c87ac */ /* 0x000e620008000c00 */
[----:B------:R-:W2:Y:S01]  /*6790*/  @!UP0 LDCU UR5, c[0x0][0xb0c] ;  /* 0x00016180ff0587ac */ /* 0x000ea20008000800 */
[----:B------:R-:W3:Y:S01]  /*67a0*/  @!UP0 LDCU UR10, c[0x0][0xb20] ;  /* 0x00016400ff0a87ac */ /* 0x000ee20008000800 */
[----:B-1----:R-:W-:Y:S02]  /*67b0*/  UIMAD.WIDE.U32 UR8, UR37, UR12, URZ ;  /* 0x0000000c250872a5 */ /* 0x002fe4000f8e00ff */
[----:B------:R-:W-:Y:S02]  /*67c0*/  UIMAD.WIDE.U32 UR6, UR36, UR15, URZ ;  /* 0x0000000f240672a5 */ /* 0x000fe4000f8e00ff */
[----:B------:R-:W-:Y:S03]  /*67d0*/  @!UP0 UISETP.NE.AND UP1, UPT, UR14, 0x1, UPT ;  /* 0x000000010e00888c */ /* 0x000fe6000bf25270 */
[----:B------:R-:W-:Y:S01]  /*67e0*/  @!UP0 UMOV UR4, UR9 ;  /* 0x0000000900048c82 */ /* 0x000fe20008000000 */
[----:B--2---:R-:W-:Y:S02]  /*67f0*/  @!UP0 UISETP.NE.AND UP2, UPT, UR5, 0x1, UPT ;  /* 0x000000010500888c */ /* 0x004fe4000bf45270 */
[----:B------:R-:W-:Y:S01]  /*6800*/  @!UP0 USHF.R.U32.HI UR4, URZ, UR13, UR4 ;  /* 0x0000000dff048299 */ /* 0x000fe20008011604 */
[----:B------:R-:W-:Y:S02]  /*6810*/  @!UP0 UMOV UR6, UR7 ;  /* 0x0000000700068c82 */ /* 0x000fe40008000000 */
[----:B---3--:R-:W-:Y:S02]  /*6820*/  @!UP0 USHF.R.U32.HI UR6, URZ, UR10, UR6 ;  /* 0x0000000aff068299 */ /* 0x008fe40008011606 */
[----:B------:R-:W-:Y:S02]  /*6830*/  @!UP0 USEL UR7, UR37, UR4, !UP2 ;  /* 0x0000000425078287 */ /* 0x000fe4000d000000 */
[----:B------:R-:W-:Y:S04]  /*6840*/  @!UP0 USEL UR6, UR36, UR6, !UP1 ;  /* 0x0000000624068287 */ /* 0x000fe8000c800000 */
[----:B------:R-:W-:Y:S02]  /*6850*/  @!UP0 UIADD3 UR4, UPT, UPT, -UR7, UR6, URZ ;  /* 0x0000000607048290 */ /* 0x000fe4000fffe1ff */
[----:B------:R-:W-:Y:S02]  /*6860*/  @!UP0 UIADD3 UR6, UPT, UPT, UR7, -UR6, URZ ;  /* 0x8000000607068290 */ /* 0x000fe4000fffe0ff */
[----:B------:R-:W-:Y:S02]  /*6870*/  @!UP0 UIMAD UR37, UR4, UR5, UR37 ;  /* 0x00000005042582a4 */ /* 0x000fe4000f8e0225 */
[----:B------:R-:W-:Y:S02]  /*6880*/  @!UP0 UIMAD UR36, UR6, UR14, UR36 ;  /* 0x0000000e062482a4 */ /* 0x000fe4000f8e0224 */
[----:B------:R-:W-:Y:S09]  /*6890*/  ULOP3.LUT UP0, URZ, UR11, 0x90, URZ, 0xc0, !UPT ;  /* 0x000000900bff7892 */ /* 0x000ff2000f80c0ff */
[----:B------:R-:W-:Y:S05]  /*68a0*/  BRA.U !UP0, `(.L_x_107) ;  /* 0x00000001087c7547 */ /* 0x000fea000b800000 */
[----:B------:R-:W1:Y:S01]  /*68b0*/  LDCU.64 UR8, c[0x4][0x80] ;  /* 0x01001000ff0877ac */ /* 0x000e620008000a00 */
[----:B------:R-:W-:Y:S01]  /*68c0*/  MOV R16, 0x0 ;  /* 0x0000000000107802 */ /* 0x000fe20000000f00 */
[----:B------:R-:W-:Y:S02]  /*68d0*/  HFMA2 R12, -RZ, RZ, 0, 5.9604644775390625e-08 ;  /* 0x00000001ff0c7431 */ /* 0x000fe400000001ff */
[----:B------:R-:W-:Y:S01]  /*68e0*/  IMAD.MOV.U32 R8, RZ, RZ, 0x70 ;  /* 0x00000070ff087424 */ /* 0x000fe200078e00ff */
[----:B------:R2:W3:Y:S01]  /*68f0*/  LDC.64 R14, c[0x4][R16] ;  /* 0x01000000100e7b82 */ /* 0x0004e20000000a00 */
[----:B------:R-:W4:Y:S01]  /*6900*/  LDCU.64 UR6, c[0x4][0x88] ;  /* 0x01001100ff0677ac */ /* 0x000f220008000a00 */
[----:B------:R-:W-:Y:S01]  /*6910*/  IMAD.MOV.U32 R13, RZ, RZ, RZ ;  /* 0x000000ffff0d7224 */ /* 0x000fe200078e00ff */
[----:B------:R-:W2:Y:S01]  /*6920*/  LDCU.64 UR4, c[0x4][0x8] ;  /* 0x01000100ff0477ac */ /* 0x000ea20008000a00 */
[----:B-1----:R-:W-:Y:S01]  /*6930*/  MOV R5, UR9 ;  /* 0x0000000900057c02 */ /* 0x002fe20008000f00 */
[----:B------:R-:W-:Y:S01]  /*6940*/  IMAD.U32 R4, RZ, RZ, UR8 ;  /* 0x00000008ff047e24 */ /* 0x000fe2000f8e00ff */
[----:B----4-:R-:W-:Y:S01]  /*6950*/  MOV R7, UR7 ;  /* 0x0000000700077c02 */ /* 0x010fe20008000f00 */
[----:B------:R-:W-:Y:S01]  /*6960*/  IMAD.U32 R6, RZ, RZ, UR6 ;  /* 0x00000006ff067e24 */ /* 0x000fe2000f8e00ff */
[----:B--2---:R-:W-:Y:S01]  /*6970*/  MOV R11, UR5 ;  /* 0x00000005000b7c02 */ /* 0x004fe20008000f00 */
[----:B------:R-:W-:Y:S02]  /*6980*/  IMAD.U32 R10, RZ, RZ, UR4 ;  /* 0x00000004ff0a7e24 */ /* 0x000fe4000f8e00ff */
[----:B------:R-:W-:Y:S07]  /*6990*/  LEPC R20, `(.L_x_108) ;  /* 0x000000001014794e */ /* 0x000fee0000000000 */
[----:B---3-5:R-:W-:Y:S05]  /*69a0*/  CALL.ABS.NOINC R14 ;  /* 0x000000000e007343 */ /* 0x028fea0003c00000 */
.L_x_108:
[----:B------:R-:W1:Y:S01]  /*69b0*/  LDCU.64 UR8, c[0x4][0x80] ;  /* 0x01001000ff0877ac */ /* 0x000e620008000a00 */
[----:B------:R-:W2:Y:S01]  /*69c0*/  LDC.64 R16, c[0x4][R16] ;  /* 0x0100000010107b82 */ /* 0x000ea20000000a00 */
[----:B------:R-:W-:Y:S02]  /*69d0*/  HFMA2 R12, -RZ, RZ, 0, 5.9604644775390625e-08 ;  /* 0x00000001ff0c7431 */ /* 0x000fe400000001ff */
[----:B------:R-:W-:Y:S02]  /*69e0*/  IMAD.MOV.U32 R8, RZ, RZ, 0x70 ;  /* 0x00000070ff087424 */ /* 0x000fe400078e00ff */
[----:B------:R-:W-:Y:S01]  /*69f0*/  IMAD.MOV.U32 R13, RZ, RZ, RZ ;  /* 0x000000ffff0d7224 */ /* 0x000fe200078e00ff */
[----:B------:R-:W3:Y:S01]  /*6a00*/  LDCU.64 UR6, c[0x4][0x88] ;  /* 0x01001100ff0677ac */ /* 0x000ee20008000a00 */
[----:B------:R-:W4:Y:S01]  /*6a10*/  LDCU.64 UR4, c[0x4][0x8] ;  /* 0x01000100ff0477ac */ /* 0x000f220008000a00 */
[----:B-1----:R-:W-:Y:S02]  /*6a20*/  MOV R4, UR8 ;  /* 0x0000000800047c02 */ /* 0x002fe40008000f00 */
[----:B------:R-:W-:Y:S02]  /*6a30*/  MOV R5, UR9 ;  /* 0x0000000900057c02 */ /* 0x000fe40008000f00 */
[----:B---3--:R-:W-:Y:S01]  /*6a40*/  MOV R7, UR7 ;  /* 0x0000000700077c02 */ /* 0x008fe20008000f00 */
[----:B------:R-:W-:Y:S01]  /*6a50*/  IMAD.U32 R6, RZ, RZ, UR6 ;  /* 0x00000006ff067e24 */ /* 0x000fe2000f8e00ff */
[----:B----4-:R-:W-:Y:S01]  /*6a60*/  MOV R11, UR5 ;  /* 0x00000005000b7c02 */ /* 0x010fe20008000f00 */
[----:B------:R-:W-:Y:S02]  /*6a70*/  IMAD.U32 R10, RZ, RZ, UR4 ;  /* 0x00000004ff0a7e24 */ /* 0x000fe4000f8e00ff */
[----:B------:R-:W-:Y:S07]  /*6a80*/  LEPC R20, `(.L_x_107) ;  /* 0x000000001014794e */ /* 0x000fee0000000000 */
[----:B--2---:R-:W-:Y:S05]  /*6a90*/  CALL.ABS.NOINC R16 ;  /* 0x0000000010007343 */ /* 0x004fea0003c00000 */
.L_x_107:
[----:B------:R-:W-:Y:S01]  /*6aa0*/  R2UR UR4, R51 ;  /* 0x00000000330472ca */ /* 0x000fe200000e0000 */
[----:B------:R-:W-:Y:S01]  /*6ab0*/  UISETP.NE.U32.AND UP0, UPT, UR62, URZ, UPT ;  /* 0x000000ff3e00728c */ /* 0x000fe2000bf05070 */
[----:B------:R-:W-:Y:S02]  /*6ac0*/  ISETP.NE.U32.AND P4, PT, R42, RZ, PT ;  /* 0x000000ff2a00720c */ /* 0x000fe40003f85070 */
[----:B------:R-:W-:Y:S01]  /*6ad0*/  ISETP.NE.U32.AND P2, PT, RZ, UR56, PT ;  /* 0x00000038ff007c0c */ /* 0x000fe2000bf45070 */
[----:B------:R-:W-:Y:S01]  /*6ae0*/  UISETP.NE.AND.EX UP1, UPT, UR63, URZ, UPT, UP0 ;  /* 0x000000ff3f00728c */ /* 0x000fe2000bf25300 */
[----:B------:R-:W-:Y:S01]  /*6af0*/  ISETP.NE.AND.EX P4, PT, R43, RZ, PT, P4 ;  /* 0x000000ff2b00720c */ /* 0x000fe20003f85340 */
[----:B------:R-:W-:Y:S01]  /*6b00*/  UPLOP3.LUT UP0, UPT, UPT, UPT, UPT, 0x40, 0x4 ;  /* 0x000000000004789c */ /* 0x000fe20003f0e870 */
[----:B------:R-:W-:Y:S05]  /*6b10*/  ISETP.NE.AND.EX P2, PT, RZ, UR57, PT, P2 ;  /* 0x00000039ff007c0c */ /* 0x000fea000bf45320 */
[----:B------:R-:W-:Y:S06]  /*6b20*/  UISETP.NE.AND UP2, UPT, UR4, URZ, UPT ;  /* 0x000000ff0400728c */ /* 0x000fec000bf45270 */
[----:B------:R-:W-:Y:S05]  /*6b30*/  PLOP3.LUT P1, PT, PT, PT, UP2, 0x80, 0x8 ;  /* 0x000000000008781c */ /* 0x000fea0003f2f028 */
[----:B------:R-:W-:Y:S06]  /*6b40*/  @UP2 UPLOP3.LUT UP0, UPT, UPT, UPT, UP1, 0x80, 0x8 ;  /* 0x000000000008289c */ /* 0x000fec0003f0f010 */
[----:B------:R-:W-:Y:S01]  /*6b50*/  PLOP3.LUT P0, PT, PT, PT, UP0, 0x80, 0x8 ;  /* 0x000000000008781c */ /* 0x000fe20003f0f008 */
[----:B------:R-:W-:Y:S01]  /*6b60*/  @!UPT UIADD3 URZ, UPT, UPT, URZ, URZ, URZ ;  /* 0x000000fffffff290 */ /* 0x000fe2000fffe0ff */
[----:B------:R-:W-:Y:S11]  /*6b70*/  BRA.U !UP1, `(.L_x_109) ;  /* 0x00000001093c7547 */ /* 0x000ff6000b800000 */
[----:B------:R-:W-:Y:S01]  /*6b80*/  UISETP.NE.U32.AND UP0, UPT, UR56, URZ, UPT ;  /* 0x000000ff3800728c */ /* 0x000fe2000bf05070 */
[----:B------:R-:W-:Y:S01]  /*6b90*/  HFMA2 R0, -RZ, RZ, 0, 5.9604644775390625e-08 ;  /* 0x00000001ff007431 */ /* 0x000fe200000001ff */
[----:B------:R-:W1:Y:S01]  /*6ba0*/  LDCU.64 UR8, c[0x0][0x358] ;  /* 0x00006b00ff0877ac */ /* 0x000e620008000a00 */
[----:B------:R-:W-:Y:S01]  /*6bb0*/  IMAD.MOV.U32 R45, RZ, RZ, 0x1 ;  /* 0x00000001ff2d7424 */ /* 0x000fe200078e00ff */
[----:B------:R-:W-:Y:S06]  /*6bc0*/  UISETP.NE.AND.EX UP0, UPT, UR57, URZ, UPT, UP0 ;  /* 0x000000ff3900728c */ /* 0x000fec000bf05300 */
        /* <DEDUP_REMOVED lines=9> */
[----:B-12---:R-:W-:Y:S02]  /*6c60*/  @!P3 IMAD.U32 R26, RZ, RZ, UR4 ;  /* 0x00000004ff1abe24 */ /* 0x006fe4000f8e00ff */
.L_x_109:
[----:B------:R-:W-:Y:S05]  /*6c70*/  @!P4 BRA `(.L_x_110) ;  /* 0x000000000024c947 */ /* 0x000fea0003800000 */
[----:B------:R-:W-:Y:S01]  /*6c80*/  ISETP.NE.U32.AND P3, PT, R40, RZ, PT ;  /* 0x000000ff2800720c */ /* 0x000fe20003f65070 */
[----:B------:R-:W1:Y:S03]  /*6c90*/  LDCU.64 UR4, c[0x0][0x358] ;  /* 0x00006b00ff0477ac */ /* 0x000e660008000a00 */
[----:B------:R-:W-:Y:S11]  /*6ca0*/  ISETP.NE.AND.EX P3, PT, R41, RZ, PT, P3 ;  /* 0x000000ff2900720c */ /* 0x000ff60003f65330 */
[----:B------:R-:W-:Y:S02]  /*6cb0*/  @!UPT UIADD3 URZ, UPT, UPT, URZ, URZ, URZ ;  /* 0x000000fffffff290 */ /* 0x000fe4000fffe0ff */
[----:B------:R-:W2:Y:S01]  /*6cc0*/  @P3 LDC.64 R4, c[0x0][0x8a8] ;  /* 0x00022a00ff043b82 */ /* 0x000ea20000000a00 */
[----:B------:R-:W-:Y:S04]  /*6cd0*/  @P3 IMAD R0, R42, UR46, RZ ;  /* 0x0000002e2a003c24 */ /* 0x000fe8000f8e02ff */
[----:B--2---:R-:W-:Y:S05]  /*6ce0*/  @P3 IMAD.WIDE R4, R0, 0x4, R4 ;  /* 0x0000000400043825 */ /* 0x004fea00078e0204 */
[----:B-1---5:R1:W5:Y:S02]  /*6cf0*/  @P3 LDG.E R24, desc[UR4][R4.64] ;  /* 0x0000000404183981 */ /* 0x022364000c1e1900 */
[----:B-1----:R-:W2:Y:S02]  /*6d00*/  @!P3 LDC R24, c[0x0][0x8a0] ;  /* 0x00022800ff18bb82 */ /* 0x002ea40000000800 */
.L_x_110:
[----:B-----5:R-:W-:Y:S01]  /*6d10*/  FSETP.NEU.AND P4, PT, R26, RZ, PT ;  /* 0x000000ff1a00720b */ /* 0x020fe20003f8d000 */
[----:B------:R-:W1:Y:S01]  /*6d20*/  LDCU.128 UR8, c[0x0][0xa80] ;  /* 0x00015000ff0877ac */ /* 0x000e620008000c00 */
[----:B------:R-:W-:Y:S01]  /*6d30*/  SEL R5, RZ, 0xffffffff, P2 ;  /* 0xffffffffff057807 */ /* 0x000fe20001000000 */
[----:B------:R-:W-:Y:S01]  /*6d40*/  IMAD.U32 R64, RZ, RZ, UR48 ;  /* 0x00000030ff407e24 */ /* 0x000fe2000f8e00ff */
[----:B------:R-:W-:Y:S01]  /*6d50*/  @P1 LOP3.LUT P2, RZ, R45, 0xff, RZ, 0xc0, !PT ;  /* 0x000000ff2dff1812 */ /* 0x000fe2000784c0ff */
[----:B------:R-:W-:Y:S01]  /*6d60*/  IMAD.SHL.U32 R66, R54, 0x2, RZ ;  /* 0x0000000236427824 */ /* 0x000fe200078e00ff */
[----:B------:R-:W-:Y:S01]  /*6d70*/  @P1 SEL R0, RZ, 0xffffffff, P4 ;  /* 0xffffffffff001807 */ /* 0x000fe20002000000 */
[----:B------:R-:W-:Y:S01]  /*6d80*/  IMAD.SHL.U32 R64, R64, 0x1000, RZ ;  /* 0x0000100040407824 */ /* 0x000fe200078e00ff */
[----:B------:R-:W-:Y:S01]  /*6d90*/  LEA R59, R22, UR45, 0x3 ;  /* 0x0000002d163b7c11 */ /* 0x000fe2000f8e18ff */
[----:B------:R-:W-:Y:S01]  /*6da0*/  ULOP3.LUT UR4, UR51, 0x1, URZ, 0x3c, !UPT ;  /* 0x0000000133047892 */ /* 0x000fe2000f8e3cff */
[----:B------:R-:W-:Y:S01]  /*6db0*/  @P0 SEL R0, R5, R0, !P2 ;  /* 0x0000000005000207 */ /* 0x000fe20005000000 */
[----:B------:R-:W-:Y:S01]  /*6dc0*/  USHF.L.U32 UR12, UR44, 0x6, URZ ;  /* 0x000000062c0c7899 */ /* 0x000fe200080006ff */
[----:B------:R-:W-:Y:S01]  /*6dd0*/  R2UR UR6, R48 ;  /* 0x00000000300672ca */ /* 0x000fe200000e0000 */
[----:B------:R-:W-:Y:S01]  /*6de0*/  BSSY B1, `(.L_x_111) ;  /* 0x0000049000017945 */ /* 0x000fe20003800000 */
[----:B------:R-:W-:Y:S01]  /*6df0*/  @P1 LOP3.LUT R0, R0, 0x1, RZ, 0xc0, !PT ;  /* 0x0000000100001812 */ /* 0x000fe200078ec0ff */
[----:B------:R-:W-:Y:S01]  /*6e00*/  IMAD.U32 R27, RZ, RZ, UR4 ;  /* 0x00000004ff1b7e24 */ /* 0x000fe2000f8e00ff */
[----:B------:R-:W-:Y:S01]  /*6e10*/  R2UR UR13, R47 ;  /* 0x000000002f0d72ca */ /* 0x000fe200000e0000 */
[----:B------:R-:W-:Y:S01]  /*6e20*/  IMAD.U32 R58, RZ, RZ, UR12 ;  /* 0x0000000cff3a7e24 */ /* 0x000fe2000f8e00ff */
[----:B------:R-:W-:Y:S01]  /*6e30*/  ISETP.NE.U32.OR P6, PT, R0, 0x1, !P1 ;  /* 0x000000010000780c */ /* 0x000fe20004fc5470 */
[----:B------:R-:W-:Y:S01]  /*6e40*/  IMAD.U32 R0, RZ, RZ, UR48 ;  /* 0x00000030ff007e24 */ /* 0x000fe2000f8e00ff */
[----:B-1----:R-:W-:Y:S01]  /*6e50*/  UIMAD.WIDE.U32 UR4, UR12, UR9, URZ ;  /* 0x000000090c0472a5 */ /* 0x002fe2000f8e00ff */
[----:B------:R-:W-:Y:S01]  /*6e60*/  PLOP3.LUT P3, PT, PT, PT, UP1, 0x80, 0x8 ;  /* 0x000000000008781c */ /* 0x000fe20003f6f018 */
[----:B------:R-:W-:Y:S01]  /*6e70*/  UISETP.NE.AND UP0, UPT, UR8, 0x1, UPT ;  /* 0x000000010800788c */ /* 0x000fe2000bf05270 */
[----:B------:R-:W-:Y:S01]  /*6e80*/  SEL R4, RZ, 0xffffffff, P4 ;  /* 0xffffffffff047807 */ /* 0x000fe20002000000 */
[----:B------:R-:W-:Y:S01]  /*6e90*/  IMAD.MOV.U32 R67, RZ, RZ, 0x1 ;  /* 0x00000001ff437424 */ /* 0x000fe200078e00ff */
[----:B------:R-:W-:Y:S01]  /*6ea0*/  LEA R0, R0, UR45, 0x3 ;  /* 0x0000002d00007c11 */ /* 0x000fe2000f8e18ff */
[----:B------:R-:W-:Y:S01]  /*6eb0*/  IMAD.IADD R25, R23, 0x1, R2 ;  /* 0x0000000117197824 */ /* 0x000fe200078e0202 */
[----:B------:R-:W-:Y:S01]  /*6ec0*/  UMOV UR4, UR5 ;  /* 0x0000000500047c82 */ /* 0x000fe20008000000 */
[----:B------:R-:W-:Y:S01]  /*6ed0*/  LOP3.LUT P4, R60, R45, 0xff, RZ, 0xc0, !PT ;  /* 0x000000ff2d3c7812 */ /* 0x000fe2000788c0ff */
[----:B------:R-:W-:Y:S01]  /*6ee0*/  USHF.R.U32.HI UR4, URZ, UR10, UR4 ;  /* 0x0000000aff047299 */ /* 0x000fe20008011604 */
[----:B------:R-:W-:Y:S01]  /*6ef0*/  P2R R61, PR, RZ, 0x40 ;  /* 0x00000040ff3d7803 */ /* 0x000fe20000000000 */
[----:B------:R-:W-:Y:S01]  /*6f00*/  IMAD.U32 R65, RZ, RZ, UR48 ;  /* 0x00000030ff417e24 */ /* 0x000fe2000f8e00ff */
[----:B------:R-:W-:Y:S01]  /*6f10*/  @P6 SHF.L.U32 R3, R27, 0x1f, RZ ;  /* 0x0000001f1b036819 */ /* 0x000fe200000006ff */
[----:B------:R-:W-:Y:S01]  /*6f20*/  USEL UR4, UR12, UR4, !UP0 ;  /* 0x000000040c047287 */ /* 0x000fe2000c000000 */
[----:B------:R-:W-:Y:S01]  /*6f30*/  @P3 SEL R4, R5, R4, !P4 ;  /* 0x0000000405043207 */ /* 0x000fe20006000000 */
[----:B------:R-:W-:Y:S01]  /*6f40*/  UISETP.NE.AND UP0, UPT, UR11, 0x1, UPT ;  /* 0x000000010b00788c */ /* 0x000fe2000bf05270 */
[----:B------:R1:W3:Y:S01]  /*6f50*/  @P6 SYNCS.PHASECHK.TRANS64.TRYWAIT P1, [R0+URZ+0x110], R3 ;  /* 0x00011003000065a7 */ /* 0x0002e200080211ff */
[----:B------:R-:W-:Y:S01]  /*6f60*/  UIMAD.WIDE.U32 UR6, UR4, UR6, URZ ;  /* 0x00000006040672a5 */ /* 0x000fe2000f8e00ff */
[----:B------:R-:W-:Y:S01]  /*6f70*/  LOP3.LUT R4, R4, 0x1, RZ, 0xc0, !PT ;  /* 0x0000000104047812 */ /* 0x000fe200078ec0ff */
[----:B------:R-:W-:Y:S01]  /*6f80*/  IMAD.U32 R57, RZ, RZ, UR4 ;  /* 0x00000004ff397e24 */ /* 0x000fe2000f8e00ff */
[----:B------:R-:W-:Y:S02]  /*6f90*/  CS2R R38, SRZ ;  /* 0x0000000000267805 */ /* 0x000fe4000001ff00 */
[----:B------:R-:W-:Y:S01]  /*6fa0*/  PLOP3.LUT P2, PT, PT, PT, UP0, 0x80, 0x8 ;  /* 0x000000000008781c */ /* 0x000fe20003f4f008 */
[----:B------:R-:W-:Y:S01]  /*6fb0*/  IMAD R6, RZ, RZ, -UR4 ;  /* 0x80000004ff067e24 */ /* 0x000fe2000f8e02ff */
[----:B------:R-:W-:Y:S01]  /*6fc0*/  ISETP.NE.U32.AND P5, PT, R4, 0x1, PT ;  /* 0x000000010400780c */ /* 0x000fe20003fa5070 */
[----:B------:R-:W-:Y:S01]  /*6fd0*/  UMOV UR5, UR7 ;  /* 0x0000000700057c82 */ /* 0x000fe20008000000 */
[----:B------:R-:W-:Y:S01]  /*6fe0*/  IMAD.U32 R56, RZ, RZ, UR4 ;  /* 0x00000004ff387e24 */ /* 0x000fe2000f8e00ff */
[----:B------:R-:W-:Y:S01]  /*6ff0*/  USHF.R.U32.HI UR5, URZ, UR13, UR5 ;  /* 0x0000000dff057299 */ /* 0x000fe20008011605 */
[----:B------:R-:W-:Y:S01]  /*7000*/  IMAD R58, R6, UR8, R58 ;  /* 0x00000008063a7c24 */ /* 0x000fe2000f8e023a */
[----:B------:R-:W-:Y:S02]  /*7010*/  P2R R68, PR, RZ, 0x20 ;  /* 0x00000020ff447803 */ /* 0x000fe40000000000 */
[----:B------:R-:W-:Y:S02]  /*7020*/  CS2R R36, SRZ ;  /* 0x0000000000247805 */ /* 0x000fe4000001ff00 */
[----:B------:R-:W-:Y:S02]  /*7030*/  CS2R R30, SRZ ;  /* 0x00000000001e7805 */ /* 0x000fe4000001ff00 */
[----:B------:R-:W-:Y:S02]  /*7040*/  CS2R R28, SRZ ;  /* 0x00000000001c7805 */ /* 0x000fe4000001ff00 */
[----:B------:R-:W-:Y:S02]  /*7050*/  SEL R57, R57, UR5, !P2 ;  /* 0x0000000539397c07 */ /* 0x000fe4000d000000 */
[----:B------:R-:W-:Y:S03]  /*7060*/  IADD3 R63, PT, PT, R64, UR45, R66 ;  /* 0x0000002d403f7c10 */ /* 0x000fe6000fffe042 */
[----:B------:R-:W-:Y:S01]  /*7070*/  IMAD.MOV R5, RZ, RZ, -R57 ;  /* 0x000000ffff057224 */ /* 0x000fe200078e0a39 */
[----:B-1----:R-:W-:Y:S03]  /*7080*/  SHF.L.U32 R3, R53, 0x1f, RZ ;  /* 0x0000001f35037819 */ /* 0x002fe600000006ff */
[----:B------:R-:W-:Y:S01]  /*7090*/  IMAD R56, R5, UR11, R56 ;  /* 0x0000000b05387c24 */ /* 0x000fe2000f8e0238 */
[----:B------:R1:W4:Y:S01]  /*70a0*/  SYNCS.PHASECHK.TRANS64.TRYWAIT P0, [R59+URZ+0x160], R3 ;  /* 0x000160033b0075a7 */ /* 0x00032200080011ff */
[----:B---3--:R-:W-:Y:S01]  /*70b0*/  @P6 SEL R67, RZ, 0x1, !P1 ;  /* 0x00000001ff436807 */ /* 0x008fe20004800000 */
[----:B-1----:R-:W-:Y:S06]  /*70c0*/  @!P6 BRA `(.L_x_112) ;  /* 0x000000000068e947 */ /* 0x002fec0003800000 */
[----:B------:R-:W-:Y:S01]  /*70d0*/  LOP3.LUT P6, RZ, R44, 0x40, RZ, 0xc0, !PT ;  /* 0x000000402cff7812 */ /* 0x000fe200078cc0ff */
[----:B------:R-:W-:Y:S01]  /*70e0*/  VIADD R2, R63, 0x200 ;  /* 0x000002003f027836 */ /* 0x000fe20000000000 */
[----:B------:R-:W-:Y:S01]  /*70f0*/  ISETP.NE.AND P2, PT, R67, RZ, PT ;  /* 0x000000ff4300720c */ /* 0x000fe20003f45270 */
[----:B------:R-:W-:Y:S01]  /*7100*/  BSSY B0, `(.L_x_113) ;  /* 0x000000d000007945 */ /* 0x000fe20003800000 */
[----:B------:R-:W-:Y:S01]  /*7110*/  PLOP3.LUT P1, PT, PT, PT, PT, 0x8, 0x80 ;  /* 0x000000000080781c */ /* 0x000fe20003f2e170 */
[----:B------:R-:W-:Y:S01]  /*7120*/  @P5 VIADD R4, R63, 0x210 ;  /* 0x000002103f045836 */ /* 0x000fe20000000000 */
[----:B------:R-:W-:Y:S02]  /*7130*/  @P5 PLOP3.LUT P1, PT, P6, PT, PT, 0x80, 0x8 ;  /* 0x000000000008581c */ /* 0x000fe4000372f070 */
[----:B------:R-:W-:Y:S02]  /*7140*/  CS2R R38, SRZ ;  /* 0x0000000000267805 */ /* 0x000fe4000001ff00 */
[----:B------:R-:W-:Y:S02]  /*7150*/  CS2R R36, SRZ ;  /* 0x0000000000247805 */ /* 0x000fe4000001ff00 */
[----:B------:R-:W-:Y:S02]  /*7160*/  CS2R R30, SRZ ;  /* 0x00000000001e7805 */ /* 0x000fe4000001ff00 */
[----:B------:R-:W-:Y:S05]  /*7170*/  CS2R R28, SRZ ;  /* 0x00000000001c7805 */ /* 0x000fea000001ff00 */
[----:B------:R-:W-:Y:S01]  /*7180*/  @P1 VIADD R4, R2, 0xfffffff0 ;  /* 0xfffffff002041836 */ /* 0x000fe20000000000 */
[----:B------:R-:W-:Y:S06]  /*7190*/  @P2 BRA `(.L_x_114) ;  /* 0x00000000000c2947 */ /* 0x000fec0003800000 */
[----:B------:R-:W-:Y:S04]  /*71a0*/  SHF.L.U32 R2, R27, 0x1f, RZ ;  /* 0x0000001f1b027819 */ /* 0x000fe800000006ff */
[----:B------:R-:W1:Y:S02]  /*71b0*/  SYNCS.PHASECHK.TRANS64.TRYWAIT P1, [R0+URZ+0x110], R2 ;  /* 0x00011002000075a7 */ /* 0x000e6400080211ff */
[----:B-1----:R-:W-:Y:S05]  /*71c0*/  @!P1 BRA `(.L_x_115) ;  /* 0x0000002000e49947 */ /* 0x002fea0003800000 */
.L_x_114:
[----:B------:R-:W-:Y:S05]  /*71d0*/  BSYNC B0 ;  /* 0x0000000000007941 */ /* 0x000fea0003800000 */
.L_x_113:
[----:B------:R-:W-:Y:S01]  /*71e0*/  UIADD3 UR4, UPT, UPT, UR48, 0x1, URZ ;  /* 0x0000000130047890 */ /* 0x000fe2000fffe0ff */
[----:B------:R-:W-:Y:S03]  /*71f0*/  ISETP.NE.AND P1, PT, R68, RZ, PT ;  /* 0x000000ff4400720c */ /* 0x000fe60003f25270 */
[----:B------:R-:W-:Y:S04]  /*7200*/  UISETP.NE.AND UP0, UPT, UR4, 0x3, UPT ;  /* 0x000000030400788c */ /* 0x000fe8000bf05270 */
[----:B------:R-:W-:Y:S02]  /*7210*/  USEL UR5, URZ, 0x1, UP0 ;  /* 0x00000001ff057887 */ /* 0x000fe40008000000 */
[----:B------:R-:W-:Y:S04]  /*7220*/  USEL UR4, UR4, URZ, UP0 ;  /* 0x000000ff04047287 */ /* 0x000fe80008000000 */
[----:B------:R3:W1:Y:S01]  /*7230*/  @P1 LDS.128 R36, [R4] ;  /* 0x0000000004241984 */ /* 0x0006620000000c00 */
[----:B------:R-:W-:Y:S01]  /*7240*/  LOP3.LUT R27, R27, UR5, RZ, 0x3c, !PT ;  /* 0x000000051b1b7c12 */ /* 0x000fe2000f8e3cff */
[----:B------:R-:W-:Y:S02]  /*7250*/  IMAD.U32 R65, RZ, RZ, UR4 ;  /* 0x00000004ff417e24 */ /* 0x000fe4000f8e00ff */
[----:B------:R3:W1:Y:S04]  /*7260*/  @P1 LDS.128 R28, [R63+0x200] ;  /* 0x000200003f1c1984 */ /* 0x0006680000000c00 */
.L_x_112:
[----:B------:R-:W-:Y:S05]  /*7270*/  BSYNC B1 ;  /* 0x0000000000017941 */ /* 0x000fea0003800000 */
.L_x_111:
[----:B-1----:R-:W-:Y:S04]  /*7280*/  SHF.R.U32.HI R0, RZ, 0x15, R25 ;  /* 0x00000015ff007819 */ /* 0x002fe80000011619 */
[----:B------:R-:W-:Y:S01]  /*7290*/  LOP3.LUT P1, RZ, R0, 0x3, R46, 0x48, !PT ;  /* 0x0000000300ff7812 */ /* 0x000fe2000782482e */
[----:B------:R-:W-:Y:S01]  /*72a0*/  @!UPT UIADD3 URZ, UPT, UPT, URZ, URZ, URZ ;  /* 0x000000fffffff290 */ /* 0x000fe2000fffe0ff */
[----:B----4-:R-:W-:Y:S11]  /*72b0*/  @P0 BRA `(.L_x_116) ;  /* 0x0000000000080947 */ /* 0x010ff60003800000 */
[----:B------:R-:W1:Y:S02]  /*72c0*/  SYNCS.PHASECHK.TRANS64.TRYWAIT P0, [R59+URZ+0x160], R3 ;  /* 0x000160033b0075a7 */ /* 0x000e6400080011ff */
[----:B-1----:R-:W-:Y:S05]  /*72d0*/  @!P0 BRA `(.L_x_117) ;  /* 0x0000002000b48947 */ /* 0x002fea0003800000 */
.L_x_116:
[----:B------:R-:W-:Y:S05]  /*72e0*/  @!P1 BRA `(.L_x_118) ;  /* 0x0000000000409947 */ /* 0x000fea0003800000 */
[----:B------:R-:W4:Y:S01]  /*72f0*/  LDCU.64 UR8, c[0x4][0x70] ;  /* 0x01000e00ff0877ac */ /* 0x000f220008000a00 */
[----:B-1----:R-:W-:Y:S01]  /*7300*/  MOV R3, 0x0 ;  /* 0x0000000000037802 */ /* 0x002fe20000000f00 */
[----:B------:R-:W-:Y:S02]  /*7310*/  HFMA2 R12, -RZ, RZ, 0, 5.9604644775390625e-08 ;  /* 0x00000001ff0c7431 */ /* 0x000fe400000001ff */
[----:B------:R-:W-:Y:S02]  /*7320*/  IMAD.MOV.U32 R8, RZ, RZ, 0x192 ;  /* 0x00000192ff087424 */ /* 0x000fe400078e00ff */
[----:B------:R-:W-:Y:S01]  /*7330*/  IMAD.MOV.U32 R13, RZ, RZ, RZ ;  /* 0x000000ffff0d7224 */ /* 0x000fe200078e00ff */
[----:B------:R-:W1:Y:S01]  /*7340*/  LDCU.64 UR6, c[0x4][0x78] ;  /* 0x01000f00ff0677ac */ /* 0x000e620008000a00 */
[----:B------:R-:W2:Y:S01]  /*7350*/  LDC.64 R2, c[0x4][R3] ;  /* 0x0100000003027b82 */ /* 0x000ea20000000a00 */
[----:B------:R-:W5:Y:S01]  /*7360*/  LDCU.64 UR4, c[0x4][0x10] ;  /* 0x01000200ff0477ac */ /* 0x000f620008000a00 */
[----:B----4-:R-:W-:Y:S01]  /*7370*/  MOV R5, UR9 ;  /* 0x0000000900057c02 */ /* 0x010fe20008000f00 */
[----:B---3--:R-:W-:Y:S01]  /*7380*/  IMAD.U32 R4, RZ, RZ, UR8 ;  /* 0x00000008ff047e24 */ /* 0x008fe2000f8e00ff */
[----:B-1----:R-:W-:Y:S01]  /*7390*/  MOV R7, UR7 ;  /* 0x0000000700077c02 */ /* 0x002fe20008000f00 */
[----:B------:R-:W-:Y:S01]  /*73a0*/  IMAD.U32 R6, RZ, RZ, UR6 ;  /* 0x00000006ff067e24 */ /* 0x000fe2000f8e00ff */
[----:B-----5:R-:W-:Y:S01]  /*73b0*/  MOV R11, UR5 ;  /* 0x00000005000b7c02 */ /* 0x020fe20008000f00 */
[----:B------:R-:W-:Y:S02]  /*73c0*/  IMAD.U32 R10, RZ, RZ, UR4 ;  /* 0x00000004ff0a7e24 */ /* 0x000fe4000f8e00ff */
[----:B------:R-:W-:Y:S07]  /*73d0*/  LEPC R20, `(.L_x_118) ;  /* 0x000000001014794e */ /* 0x000fee0000000000 */
[----:B--2---:R-:W-:Y:S05]  /*73e0*/  CALL.ABS.NOINC R2 ;  /* 0x0000000002007343 */ /* 0x004fea0003c00000 */
.L_x_118:
[----:B-1----:R-:W-:Y:S01]  /*73f0*/  SHF.L.U32 R3, R28, 0x10, RZ ;  /* 0x000000101c037819 */ /* 0x002fe200000006ff */
[----:B------:R-:W-:Y:S05]  /*7400*/  WARPSYNC.ALL ;  /* 0x0000000000007948 */ /* 0x000fea0003800000 */
[----:B------:R-:W-:Y:S01]  /*7410*/  R2UR UR4, R25 ;  /* 0x00000000190472ca */ /* 0x000fe200000e0000 */
[----:B------:R-:W-:Y:S01]  /*7420*/  BSSY.RECONVERGENT B0, `(.L_x_119) ;  /* 0x0000059000007945 */ /* 0x000fe20003800200 */
[----:B------:R-:W-:Y:S02]  /*7430*/  SHF.L.U32 R20, R29, 0x10, RZ ;  /* 0x000000101d147819 */ /* 0x000fe400000006ff */
[----:B------:R-:W-:Y:S02]  /*7440*/  MOV R62, 0x10 ;  /* 0x00000010003e7802 */ /* 0x000fe40000000f00 */
[----:B------:R-:W-:Y:S02]  /*7450*/  LOP3.LUT P6, RZ, R44, 0x40, RZ, 0xc0, !PT ;  /* 0x000000402cff7812 */ /* 0x000fe400078cc0ff */
[----:B------:R-:W-:Y:S02]  /*7460*/  ISETP.NE.AND P0, PT, R55, RZ, PT ;  /* 0x000000ff3700720c */ /* 0x000fe40003f05270 */
[----:B------:R-:W-:Y:S03]  /*7470*/  SEL R62, R62, 0xfffffff0, !P6 ;  /* 0xfffffff03e3e7807 */ /* 0x000fe60007000000 */
[----:B---3--:R-:W2:Y:S02]  /*7480*/  LDTM.x16 R4, tmem[UR4] ;  /* 0x00000004000479ee */ /* 0x008ea40008240000 */
[----:B--2---:R-:W-:Y:S01]  /*7490*/  FMUL R0, R24, R4 ;  /* 0x0000000418007220 */ /* 0x004fe20000400000 */
[----:B------:R-:W-:Y:S01]  /*74a0*/  LOP3.LUT R4, R28, 0xffff0000, RZ, 0xc0, !PT ;  /* 0xffff00001c047812 */ /* 0x000fe200078ec0ff */
[C---:B------:R-:W-:Y:S01]  /*74b0*/  FMUL R2, R24.reuse, R5 ;  /* 0x0000000518027220 */ /* 0x040fe20000400000 */
[----:B------:R-:W-:Y:S01]  /*74c0*/  FMUL R5, R24, R9 ;  /* 0x0000000918057220 */ /* 0x000fe20000400000 */
[----:B------:R-:W-:Y:S01]  /*74d0*/  FFMA R0, R26, R3, R0 ;  /* 0x000000031a007223 */ /* 0x000fe20000000000 */
[----:B------:R-:W-:Y:S01]  /*74e0*/  FMUL R9, R24, R13 ;  /* 0x0000000d18097220 */ /* 0x000fe20000400000 */
[----:B------:R-:W-:Y:S01]  /*74f0*/  FFMA R2, R26, R4, R2 ;  /* 0x000000041a027223 */ /* 0x000fe20000000002 */
[C---:B------:R-:W-:Y:S01]  /*7500*/  FMUL R4, R24.reuse, R8 ;  /* 0x0000000818047220 */ /* 0x040fe20000400000 */
[C---:B------:R-:W-:Y:S01]  /*7510*/  FMUL R8, R24.reuse, R12 ;  /* 0x0000000c18087220 */ /* 0x040fe20000400000 */
[C---:B------:R-:W-:Y:S01]  /*7520*/  FMUL R12, R24.reuse, R16 ;  /* 0x00000010180c7220 */ /* 0x040fe20000400000 */
[----:B------:R-:W-:Y:S01]  /*7530*/  LOP3.LUT R16, R29, 0xffff0000, RZ, 0xc0, !PT ;  /* 0xffff00001d107812 */ /* 0x000fe200078ec0ff */
[----:B------:R-:W-:Y:S01]  /*7540*/  FMUL R3, R24, R6 ;  /* 0x0000000618037220 */ /* 0x000fe20000400000 */
[----:B------:R-:W-:Y:S01]  /*7550*/  F2FP.BF16.F32.PACK_AB R32, R2, R0 ;  /* 0x000000000220723e */ /* 0x000fe200000010ff */
[----:B------:R-:W-:Y:S01]  /*7560*/  FMUL R13, R24, R17 ;  /* 0x00000011180d7220 */ /* 0x000fe20000400000 */
[----:B------:R-:W-:Y:S01]  /*7570*/  SHF.L.U32 R17, R30, 0x10, RZ ;  /* 0x000000101e117819 */ /* 0x000fe200000006ff */
[----:B------:R-:W-:Y:S01]  /*7580*/  FMUL R7, R24, R7 ;  /* 0x0000000718077220 */ /* 0x000fe20000400000 */
[----:B------:R-:W-:Y:S01]  /*7590*/  LOP3.LUT R0, R30, 0xffff0000, RZ, 0xc0, !PT ;  /* 0xffff00001e007812 */ /* 0x000fe200078ec0ff */
[C---:B------:R-:W-:Y:S01]  /*75a0*/  FFMA R3, R26.reuse, R20, R3 ;  /* 0x000000141a037223 */ /* 0x040fe20000000003 */
[C---:B------:R-:W-:Y:S01]  /*75b0*/  SHF.L.U32 R2, R31.reuse, 0x10, RZ ;  /* 0x000000101f027819 */ /* 0x040fe200000006ff */
[C---:B------:R-:W-:Y:S01]  /*75c0*/  FFMA R7, R26.reuse, R16, R7 ;  /* 0x000000101a077223 */ /* 0x040fe20000000007 */
[----:B------:R-:W-:Y:S01]  /*75d0*/  LOP3.LUT R16, R31, 0xffff0000, RZ, 0xc0, !PT ;  /* 0xffff00001f107812 */ /* 0x000fe200078ec0ff */
[C---:B------:R-:W-:Y:S01]  /*75e0*/  FFMA R4, R26.reuse, R17, R4 ;  /* 0x000000111a047223 */ /* 0x040fe20000000004 */
[----:B------:R-:W-:Y:S01]  /*75f0*/  FFMA R5, R26, R0, R5 ;  /* 0x000000001a057223 */ /* 0x000fe20000000005 */
[----:B------:R-:W-:Y:S01]  /*7600*/  SHF.L.U32 R0, R36, 0x10, RZ ;  /* 0x0000001024007819 */ /* 0x000fe200000006ff */
[C---:B------:R-:W-:Y:S01]  /*7610*/  FMUL R6, R24.reuse, R10 ;  /* 0x0000000a18067220 */ /* 0x040fe20000400000 */
[----:B------:R-:W-:Y:S01]  /*7620*/  F2FP.BF16.F32.PACK_AB R33, R7, R3 ;  /* 0x000000030721723e */ /* 0x000fe200000010ff */
[----:B------:R-:W-:Y:S01]  /*7630*/  FMUL R11, R24, R11 ;  /* 0x0000000b180b7220 */ /* 0x000fe20000400000 */
[C---:B------:R-:W-:Y:S01]  /*7640*/  SHF.L.U32 R3, R37.reuse, 0x10, RZ ;  /* 0x0000001025037819 */ /* 0x040fe200000006ff */
[----:B------:R-:W-:Y:S01]  /*7650*/  FFMA R6, R26, R2, R6 ;  /* 0x000000021a067223 */ /* 0x000fe20000000006 */
[----:B------:R-:W-:Y:S01]  /*7660*/  LOP3.LUT R2, R36, 0xffff0000, RZ, 0xc0, !PT ;  /* 0xffff000024027812 */ /* 0x000fe200078ec0ff */
[C---:B------:R-:W-:Y:S01]  /*7670*/  FFMA R11, R26.reuse, R16, R11 ;  /* 0x000000101a0b7223 */ /* 0x040fe2000000000b */
[----:B------:R-:W-:Y:S01]  /*7680*/  FFMA R8, R26, R0, R8 ;  /* 0x000000001a087223 */ /* 0x000fe20000000008 */
[C---:B------:R-:W-:Y:S01]  /*7690*/  FMUL R10, R24.reuse, R14 ;  /* 0x0000000e180a7220 */ /* 0x040fe20000400000 */
[----:B------:R-:W-:Y:S01]  /*76a0*/  LOP3.LUT R0, R37, 0xffff0000, RZ, 0xc0, !PT ;  /* 0xffff000025007812 */ /* 0x000fe200078ec0ff */
[----:B------:R-:W-:Y:S01]  /*76b0*/  FMUL R15, R24, R15 ;  /* 0x0000000f180f7220 */ /* 0x000fe20000400000 */
[C---:B------:R-:W-:Y:S01]  /*76c0*/  FFMA R9, R26.reuse, R2, R9 ;  /* 0x000000021a097223 */ /* 0x040fe20000000009 */
[----:B------:R-:W-:Y:S01]  /*76d0*/  FFMA R10, R26, R3, R10 ;  /* 0x000000031a0a7223 */ /* 0x000fe2000000000a */
[----:B------:R-:W-:Y:S01]  /*76e0*/  SHF.L.U32 R2, R38, 0x10, RZ ;  /* 0x0000001026027819 */ /* 0x000fe200000006ff */
[----:B------:R-:W-:Y:S01]  /*76f0*/  FFMA R15, R26, R0, R15 ;  /* 0x000000001a0f7223 */ /* 0x000fe2000000000f */
[----:B------:R-:W-:Y:S01]  /*7700*/  LOP3.LUT R3, R38, 0xffff0000, RZ, 0xc0, !PT ;  /* 0xffff000026037812 */ /* 0x000fe200078ec0ff */
[C---:B------:R-:W-:Y:S01]  /*7710*/  FMUL R14, R24.reuse, R18 ;  /* 0x00000012180e7220 */ /* 0x040fe20000400000 */
[----:B------:R-:W-:Y:S01]  /*7720*/  F2FP.BF16.F32.PACK_AB R34, R5, R4 ;  /* 0x000000040522723e */ /* 0x000fe200000010ff */
[----:B------:R-:W-:Y:S01]  /*7730*/  FMUL R19, R24, R19 ;  /* 0x0000001318137220 */ /* 0x000fe20000400000 */
[C---:B------:R-:W-:Y:S01]  /*7740*/  SHF.L.U32 R0, R39.reuse, 0x10, RZ ;  /* 0x0000001027007819 */ /* 0x040fe200000006ff */
[C---:B------:R-:W-:Y:S01]  /*7750*/  FFMA R12, R26.reuse, R2, R12 ;  /* 0x000000021a0c7223 */ /* 0x040fe2000000000c */
[----:B------:R-:W-:Y:S01]  /*7760*/  LOP3.LUT R4, R39, 0xffff0000, RZ, 0xc0, !PT ;  /* 0xffff000027047812 */ /* 0x000fe200078ec0ff */
[C---:B------:R-:W-:Y:S01]  /*7770*/  FFMA R13, R26.reuse, R3, R13 ;  /* 0x000000031a0d7223 */ /* 0x040fe2000000000d */
[----:B------:R-:W-:Y:S01]  /*7780*/  F2FP.BF16.F32.PACK_AB R35, R11, R6 ;  /* 0x000000060b23723e */ /* 0x000fe200000010ff */
[C---:B------:R-:W-:Y:S01]  /*7790*/  FFMA R14, R26.reuse, R0, R14 ;  /* 0x000000001a0e7223 */ /* 0x040fe2000000000e */
[----:B------:R-:W-:Y:S01]  /*77a0*/  F2FP.BF16.F32.PACK_AB R8, R9, R8 ;  /* 0x000000080908723e */ /* 0x000fe200000010ff */
[----:B------:R-:W-:Y:S01]  /*77b0*/  FFMA R19, R26, R4, R19 ;  /* 0x000000041a137223 */ /* 0x000fe20000000013 */
[----:B------:R-:W-:Y:S01]  /*77c0*/  F2FP.BF16.F32.PACK_AB R9, R15, R10 ;  /* 0x0000000a0f09723e */ /* 0x000fe200000010ff */
[----:B------:R1:W-:Y:S01]  /*77d0*/  STS.128 [R63+0x200], R32 ;  /* 0x000200203f007388 */ /* 0x0003e20000000c00 */
[----:B------:R-:W-:Y:S02]  /*77e0*/  F2FP.BF16.F32.PACK_AB R10, R13, R12 ;  /* 0x0000000c0d0a723e */ /* 0x000fe400000010ff */
[----:B------:R-:W-:Y:S02]  /*77f0*/  F2FP.BF16.F32.PACK_AB R11, R19, R14 ;  /* 0x0000000e130b723e */ /* 0x000fe400000010ff */
[----:B------:R-:W-:Y:S05]  /*7800*/  IADD3 R0, PT, PT, R63, R62, RZ ;  /* 0x0000003e3f007210 */ /* 0x000fea0007ffe0ff */
[----:B------:R1:W-:Y:S01]  /*7810*/  STS.128 [R0+0x200], R8 ;  /* 0x0002000800007388 */ /* 0x0003e20000000c00 */
[----:B------:R-:W-:Y:S01]  /*7820*/  @!PT LDS RZ, [RZ] ;  /* 0x00000000fffff984 */ /* 0x000fe20000000800 */
[----:B------:R-:W-:Y:S01]  /*7830*/  @!PT LDS RZ, [RZ] ;  /* 0x00000000fffff984 */ /* 0x000fe20000000800 */
[----:B------:R-:W-:Y:S01]  /*7840*/  @!PT LDS RZ, [RZ] ;  /* 0x00000000fffff984 */ /* 0x000fe20000000800 */
[----:B------:R-:W-:Y:S01]  /*7850*/  @!PT LDS RZ, [RZ] ;  /* 0x00000000fffff984 */ /* 0x000fe20000000800 */
[----:B------:R2:W-:Y:S07]  /*7860*/  MEMBAR.ALL.CTA ;  /* 0x0000000000007992 */ /* 0x0005ee0000008000 */
[----:B--2---:R-:W2:Y:S02]  /*7870*/  FENCE.VIEW.ASYNC.S ;  /* 0x00000000000073c6 */ /* 0x004ea40000000000 */
[----:B--2---:R-:W-:Y:S06]  /*7880*/  BAR.SYNC.DEFER_BLOCKING 0x1, 0x80 ;  /* 0x0042000000007b1d */ /* 0x004fec0000010000 */
[----:B------:R-:W-:Y:S05]  /*7890*/  @P0 BRA `(.L_x_120) ;  /* 0x0000000000440947 */ /* 0x000fea0003800000 */
[----:B------:R-:W2:Y:S01]  /*78a0*/  LDCU.64 UR14, c[0x0][0x348] ;  /* 0x00006900ff0e77ac */ /* 0x000ea20008000a00 */
[----:B------:R-:W-:Y:S02]  /*78b0*/  R2UR UR6, R64 ;  /* 0x00000000400672ca */ /* 0x000fe400000e0000 */
[----:B------:R-:W-:Y:S01]  /*78c0*/  R2UR UR10, R58 ;  /* 0x000000003a0a72ca */ /* 0x000fe200000e0000 */
[----:B------:R-:W-:Y:S01]  /*78d0*/  UMOV UR9, UR47 ;  /* 0x0000002f00097c82 */ /* 0x000fe20008000000 */
[----:B------:R-:W-:Y:S01]  /*78e0*/  R2UR UR11, R56 ;  /* 0x00000000380b72ca */ /* 0x000fe200000e0000 */
[----:B------:R-:W-:Y:S01]  /*78f0*/  UIADD3 UR7, UPT, UPT, UR47, 0x20, URZ ;  /* 0x000000202f077890 */ /* 0x000fe2000fffe0ff */
[----:B------:R-:W-:Y:S07]  /*7900*/  R2UR UR12, R57 ;  /* 0x00000000390c72ca */ /* 0x000fee00000e0000 */
[----:B------:R-:W-:Y:S02]  /*7910*/  UIADD3 UR6, UPT, UPT, UR45, UR6, URZ ;  /* 0x000000062d067290 */ /* 0x000fe4000fffe0ff */
[----:B--2---:R-:W-:Y:S02]  /*7920*/  UIADD3 UR4, UP0, UPT, UR14, 0x680, URZ ;  /* 0x000006800e047890 */ /* 0x004fe4000ff1e0ff */
[----:B------:R-:W-:Y:S02]  /*7930*/  UIADD3 UR8, UPT, UPT, UR6, 0x200, URZ ;  /* 0x0000020006087890 */ /* 0x000fe4000fffe0ff */
[----:B------:R-:W-:Y:S02]  /*7940*/  UIADD3.X UR5, UPT, UPT, URZ, UR15, URZ, UP0, !UPT ;  /* 0x0000000fff057290 */ /* 0x000fe400087fe4ff */
[----:B------:R-:W-:Y:S07]  /*7950*/  UIADD3 UR6, UPT, UPT, UR6, 0xa00, URZ ;  /* 0x00000a0006067890 */ /* 0x000fee000fffe0ff */
[----:B------:R2:W-:Y:S02]  /*7960*/  UTMASTG.4D.IM2COL [UR8], [UR4] ;  /* 0x00000008040073b5 */ /* 0x0005e40008058000 */
[----:B--2---:R-:W-:Y:S01]  /*7970*/  UMOV UR8, UR6 ;  /* 0x0000000600087c82 */ /* 0x004fe20008000000 */
[----:B------:R-:W-:Y:S02]  /*7980*/  UMOV UR9, UR7 ;  /* 0x0000000700097c82 */ /* 0x000fe40008000000 */
[----:B------:R2:W-:Y:S02]  /*7990*/  UTMASTG.4D.IM2COL [UR8], [UR4] ;  /* 0x00000008040073b5 */ /* 0x0005e40008058000 */
[----:B--2---:R0:W-:Y:S02]  /*79a0*/  UTMACMDFLUSH ;  /* 0x00000000000079b7 */ /* 0x0041e40000000000 */
.L_x_120:
[----:B------:R-:W-:Y:S05]  /*79b0*/  BSYNC.RECONVERGENT B0 ;  /* 0x0000000000007941 */ /* 0x000fea0003800200 */
.L_x_119:
[----:B------:R-:W-:Y:S01]  /*79c0*/  UIADD3 UR46, UPT, UPT, UR48, 0x1, URZ ;  /* 0x00000001302e7890 */ /* 0x000fe2000fffe0ff */
[----:B------:R-:W-:Y:S03]  /*79d0*/  BSSY.RECONVERGENT B0, `(.L_x_121) ;  /* 0x0000005000007945 */ /* 0x000fe60003800200 */
[----:B------:R-:W-:Y:S04]  /*79e0*/  UISETP.NE.AND UP0, UPT, UR46, 0x3, UPT ;  /* 0x000000032e00788c */ /* 0x000fe8000bf05270 */
[----:B------:R-:W-:Y:S01]  /*79f0*/  USEL UR44, UR46, URZ, UP0 ;  /* 0x000000ff2e2c7287 */ /* 0x000fe20008000000 */
[----:B------:R-:W-:Y:S11]  /*7a00*/  @P0 BRA `(.L_x_122) ;  /* 0x0000000000040947 */ /* 0x000ff60003800000 */
[----:B------:R-:W-:Y:S04]  /*7a10*/  DEPBAR.LE SB0, 0x1 ;  /* 0x000080400000791a */ /* 0x000fe80000000000 */
.L_x_122:
[----:B------:R-:W-:Y:S05]  /*7a20*/  BSYNC.RECONVERGENT B0 ;  /* 0x0000000000007941 */ /* 0x000fea0003800200 */
.L_x_121:
[----:B------:R-:W-:Y:S01]  /*7a30*/  BAR.SYNC.DEFER_BLOCKING 0x1, 0x80 ;  /* 0x0042000000007b1d */ /* 0x000fe20000010000 */
[----:B------:R-:W-:Y:S01]  /*7a40*/  ISETP.NE.AND P1, PT, R61, RZ, PT ;  /* 0x000000ff3d00720c */ /* 0x000fe20003f25270 */
[----:B------:R-:W-:Y:S01]  /*7a50*/  UISETP.NE.AND UP0, UPT, UR50, URZ, UPT ;  /* 0x000000ff3200728c */ /* 0x000fe2000bf05270 */
[----:B------:R-:W-:Y:S11]  /*7a60*/  LEA R3, R65, UR45, 0x3 ;  /* 0x0000002d41037c11 */ /* 0x000ff6000f8e18ff */
[----:B------:R-:W-:Y:S01]  /*7a70*/  @P1 SHF.L.U32 R4, R27, 0x1f, RZ ;  /* 0x0000001f1b041819 */ /* 0x000fe200000006ff */
[----:B------:R-:W-:Y:S06]  /*7a80*/  BRA.U !UP0, `(.L_x_123) ;  /* 0x0000000108247547 */ /* 0x000fec000b800000 */
[----:B-1----:R-:W1:Y:S01]  /*7a90*/  S2R R0, SR_CgaCtaId ;  /* 0x0000000000007919 */ /* 0x002e620000008800 */
[----:B------:R-:W-:Y:S01]  /*7aa0*/  IMAD.U32 R2, RZ, RZ, UR49 ;  /* 0x00000031ff027e24 */ /* 0x000fe2000f8e00ff */
[----:B------:R-:W-:Y:S04]  /*7ab0*/  UIADD3 UR4, UPT, UPT, UR49, 0x1, URZ ;  /* 0x0000000131047890 */ /* 0x000fe8000fffe0ff */
[----:B------:R-:W-:Y:S01]  /*7ac0*/  @P1 LEA R2, R2, UR45, 0x3 ;  /* 0x0000002d02021c11 */ /* 0x000fe2000f8e18ff */
[----:B------:R-:W-:Y:S04]  /*7ad0*/  UISETP.NE.AND UP0, UPT, UR4, 0x3, UPT ;  /* 0x000000030400788c */ /* 0x000fe8000bf05270 */
[----:B------:R-:W-:Y:S01]  /*7ae0*/  @P1 VIADD R2, R2, 0x128 ;  /* 0x0000012802021836 */ /* 0x000fe20000000000 */
[----:B------:R-:W-:Y:S04]  /*7af0*/  USEL UR49, UR4, URZ, UP0 ;  /* 0x000000ff04317287 */ /* 0x000fe80008000000 */
[----:B-1----:R-:W-:Y:S04]  /*7b00*/  @P1 PRMT R0, R0, 0x654, R2 ;  /* 0x0000065400001816 */ /* 0x002fe80000000002 */
[----:B------:R2:W-:Y:S04]  /*7b10*/  @P1 SYNCS.ARRIVE.TRANS64.RED.A1T0 RZ, [R0+URZ], RZ ;  /* 0x000000ff00ff19a7 */ /* 0x0005e800081004ff */
.L_x_123:
[----:B------:R-:W3:Y:S01]  /*7b20*/  @P1 SYNCS.PHASECHK.TRANS64.TRYWAIT P0, [R3+URZ+0x110], R4 ;  /* 0x00011004030015a7 */ /* 0x000ee200080011ff */
[----:B------:R-:W-:Y:S01]  /*7b30*/  BSSY B1, `(.L_x_124) ;  /* 0x0000012000017945 */ /* 0x000fe20003800000 */
[----:B---3--:R-:W-:Y:S03]  /*7b40*/  @P1 SEL R67, RZ, 0x1, !P0 ;  /* 0x00000001ff431807 */ /* 0x008fe60004000000 */
[----:B------:R-:W-:Y:S05]  /*7b50*/  @!P1 BRA `(.L_x_125) ;  /* 0x00000000003c9947 */ /* 0x000fea0003800000 */
[----:B------:R-:W-:Y:S01]  /*7b60*/  ISETP.NE.AND P1, PT, R68, RZ, PT ;  /* 0x000000ff4400720c */ /* 0x000fe20003f25270 */
[----:B------:R-:W-:Y:S01]  /*7b70*/  BSSY B0, `(.L_x_126) ;  /* 0x0000009000007945 */ /* 0x000fe20003800000 */
[----:B------:R-:W-:Y:S11]  /*7b80*/  ISETP.NE.AND P0, PT, R67, RZ, PT ;  /* 0x000000ff4300720c */ /* 0x000ff60003f05270 */
[----:B------:R-:W-:Y:S05]  /*7b90*/  @P1 IMAD R65, R65, 0x1000, R66 ;  /* 0x0000100041411824 */ /* 0x000fea00078e0242 */
[----:B-12---:R-:W-:Y:S05]  /*7ba0*/  @P1 IADD3 R0, PT, PT, R65, UR45, RZ ;  /* 0x0000002d41001c10 */ /* 0x006fea000fffe0ff */
[----:B------:R-:W-:Y:S01]  /*7bb0*/  @P1 IMAD.IADD R0, R62, 0x1, R0 ;  /* 0x000000013e001824 */ /* 0x000fe200078e0200 */
[----:B------:R-:W-:Y:S06]  /*7bc0*/  @P0 BRA `(.L_x_127) ;  /* 0x00000000000c0947 */ /* 0x000fec0003800000 */
[----:B------:R-:W-:Y:S04]  /*7bd0*/  SHF.L.U32 R27, R27, 0x1f, RZ ;  /* 0x0000001f1b1b7819 */ /* 0x000fe800000006ff */
[----:B------:R-:W1:Y:S02]  /*7be0*/  SYNCS.PHASECHK.TRANS64.TRYWAIT P0, [R3+URZ+0x110], R27 ;  /* 0x0001101b030075a7 */ /* 0x000e6400080011ff */
[----:B-1----:R-:W-:Y:S05]  /*7bf0*/  @!P0 BRA `(.L_x_128) ;  /* 0x0000001800808947 */ /* 0x002fea0003800000 */
.L_x_127:
[----:B------:R-:W-:Y:S05]  /*7c00*/  BSYNC B0 ;  /* 0x0000000000007941 */ /* 0x000fea0003800000 */
.L_x_126:
[----:B------:R-:W-:Y:S11]  /*7c10*/  ISETP.NE.AND P0, PT, R68, RZ, PT ;  /* 0x000000ff4400720c */ /* 0x000ff60003f05270 */
[----:B------:R-:W-:Y:S02]  /*7c20*/  @!UPT UIADD3 URZ, UPT, UPT, URZ, URZ, URZ ;  /* 0x000000fffffff290 */ /* 0x000fe4000fffe0ff */
[----:B------:R3:W4:Y:S04]  /*7c30*/  @P0 LDS.128 R28, [R65+UR45+0x200] ;  /* 0x0002002d411c0984 */ /* 0x0007280008000c00 */
[----:B------:R3:W2:Y:S02]  /*7c40*/  @P0 LDS.128 R36, [R0+0x200] ;  /* 0x0002000000240984 */ /* 0x0006a40000000c00 */
.L_x_125:
[----:B------:R-:W-:Y:S05]  /*7c50*/  BSYNC B1 ;  /* 0x0000000000017941 */ /* 0x000fea0003800000 */
.L_x_124:
[----:B-123--:R-:W-:Y:S05]  /*7c60*/  VIADD R0, R25, 0x10 ;  /* 0x0000001019007836 */ /* 0x00efea0000000000 */
[----:B------:R-:W-:Y:S04]  /*7c70*/  SHF.R.U32.HI R0, RZ, 0x15, R0 ;  /* 0x00000015ff007819 */ /* 0x000fe80000011600 */
[----:B------:R-:W-:Y:S11]  /*7c80*/  LOP3.LUT P0, RZ, R0, 0x3, R46, 0x48, !PT ;  /* 0x0000000300ff7812 */ /* 0x000ff6000780482e */
[----:B------:R-:W-:Y:S02]  /*7c90*/  @!UPT UIADD3 URZ, UPT, UPT, URZ, URZ, URZ ;  /* 0x000000fffffff290 */ /* 0x000fe4000fffe0ff */
[----:B------:R-:W-:Y:S05]  /*7ca0*/  @!P0 BRA `(.L_x_129) ;  /* 0x0000000000408947 */ /* 0x000fea0003800000 */
[----:B------:R-:W1:Y:S01]  /*7cb0*/  LDCU.64 UR8, c[0x4][0x70] ;  /* 0x01000e00ff0877ac */ /* 0x000e620008000a00 */
[----:B------:R-:W-:Y:S01]  /*7cc0*/  MOV R3, 0x0 ;  /* 0x0000000000037802 */ /* 0x000fe20000000f00 */
[----:B------:R-:W-:Y:S02]  /*7cd0*/  HFMA2 R12, -RZ, RZ, 0, 5.9604644775390625e-08 ;  /* 0x00000001ff0c7431 */ /* 0x000fe400000001ff */
[----:B------:R-:W-:Y:S02]  /*7ce0*/  IMAD.MOV.U32 R8, RZ, RZ, 0x192 ;  /* 0x00000192ff087424 */ /* 0x000fe400078e00ff */
[----:B------:R-:W-:Y:S01]  /*7cf0*/  IMAD.MOV.U32 R13, RZ, RZ, RZ ;  /* 0x000000ffff0d7224 */ /* 0x000fe200078e00ff */
[----:B------:R-:W2:Y:S01]  /*7d00*/  LDCU.64 UR6, c[0x4][0x78] ;  /* 0x01000f00ff0677ac */ /* 0x000ea20008000a00 */
[----:B------:R-:W3:Y:S01]  /*7d10*/  LDC.64 R2, c[0x4][R3] ;  /* 0x0100000003027b82 */ /* 0x000ee20000000a00 */
[----:B------:R-:W5:Y:S01]  /*7d20*/  LDCU.64 UR4, c[0x4][0x10] ;  /* 0x01000200ff0477ac */ /* 0x000f620008000a00 */
[----:B-1----:R-:W-:Y:S01]  /*7d30*/  MOV R5, UR9 ;  /* 0x0000000900057c02 */ /* 0x002fe20008000f00 */
[----:B------:R-:W-:Y:S01]  /*7d40*/  IMAD.U32 R4, RZ, RZ, UR8 ;  /* 0x00000008ff047e24 */ /* 0x000fe2000f8e00ff */
[----:B--2---:R-:W-:Y:S01]  /*7d50*/  MOV R7, UR7 ;  /* 0x0000000700077c02 */ /* 0x004fe20008000f00 */
[----:B------:R-:W-:Y:S01]  /*7d60*/  IMAD.U32 R6, RZ, RZ, UR6 ;  /* 0x00000006ff067e24 */ /* 0x000fe2000f8e00ff */
[----:B-----5:R-:W-:Y:S01]  /*7d70*/  MOV R11, UR5 ;  /* 0x00000005000b7c02 */ /* 0x020fe20008000f00 */
[----:B------:R-:W-:Y:S02]  /*7d80*/  IMAD.U32 R10, RZ, RZ, UR4 ;  /* 0x00000004ff0a7e24 */ /* 0x000fe4000f8e00ff */
[----:B------:R-:W-:Y:S07]  /*7d90*/  LEPC R20, `(.L_x_129) ;  /* 0x000000001014794e */ /* 0x000fee0000000000 */
[----:B---34-:R-:W-:Y:S05]  /*7da0*/  CALL.ABS.NOINC R2 ;  /* 0x0000000002007343 */ /* 0x018fea0003c00000 */
.L_x_129:
[----:B------:R-:W-:Y:S01]  /*7db0*/  ISETP.NE.AND P0, PT, R55, RZ, PT ;  /* 0x000000ff3700720c */ /* 0x000fe20003f05270 */
[----:B------:R-:W-:Y:S05]  /*7dc0*/  WARPSYNC.ALL ;  /* 0x0000000000007948 */ /* 0x000fea0003800000 */
[----:B------:R-:W-:Y:S01]  /*7dd0*/  R2UR UR4, R25 ;  /* 0x00000000190472ca */ /* 0x000fe200000e0000 */
[----:B------:R-:W-:Y:S01]  /*7de0*/  BSSY.RECONVERGENT B0, `(.L_x_130) ;  /* 0x000005c000007945 */ /* 0x000fe20003800200 */
[C---:B----4-:R-:W-:Y:S02]  /*7df0*/  SHF.L.U32 R0, R28.reuse, 0x10, RZ ;  /* 0x000000101c007819 */ /* 0x050fe400000006ff */
[----:B------:R-:W-:Y:S02]  /*7e00*/  LOP3.LUT R2, R28, 0xffff0000, RZ, 0xc0, !PT ;  /* 0xffff00001c027812 */ /* 0x000fe400078ec0ff */
[C---:B------:R-:W-:Y:S02]  /*7e10*/  SHF.L.U32 R20, R29.reuse, 0x10, RZ ;  /* 0x000000101d147819 */ /* 0x040fe400000006ff */
[----:B------:R-:W-:Y:S02]  /*7e20*/  LOP3.LUT R21, R29, 0xffff0000, RZ, 0xc0, !PT ;  /* 0xffff00001d157812 */ /* 0x000fe400078ec0ff */
[C---:B------:R-:W-:Y:S02]  /*7e30*/  SHF.L.U32 R25, R30.reuse, 0x10, RZ ;  /* 0x000000101e197819 */ /* 0x040fe400000006ff */
[----:B------:R-:W-:Y:S01]  /*7e40*/  LOP3.LUT R27, R30, 0xffff0000, RZ, 0xc0, !PT ;  /* 0xffff00001e1b7812 */ /* 0x000fe200078ec0ff */
[----:B------:R-:W1:Y:S01]  /*7e50*/  LDTM.x16 R4, tmem[UR4+0x10] ;  /* 0x00001004000479ee */ /* 0x000e620008240000 */
[C---:B------:R-:W-:Y:S01]  /*7e60*/  SHF.L.U32 R28, R31.reuse, 0x10, RZ ;  /* 0x000000101f1c7819 */ /* 0x040fe200000006ff */
[----:B------:R-:W-:Y:S01]  /*7e70*/  NOP ;  /* 0x0000000000007918 */ /* 0x000fe20000000000 */
[----:B------:R-:W-:Y:S02]  /*7e80*/  LOP3.LUT R29, R31, 0xffff0000, RZ, 0xc0, !PT ;  /* 0xffff00001f1d7812 */ /* 0x000fe400078ec0ff */
[C---:B------:R-:W-:Y:S02]  /*7e90*/  SHF.L.U32 R30, R36.reuse, 0x10, RZ ;  /* 0x00000010241e7819 */ /* 0x040fe400000006ff */
[----:B------:R-:W-:Y:S02]  /*7ea0*/  LOP3.LUT R31, R36, 0xffff0000, RZ, 0xc0, !PT ;  /* 0xffff0000241f7812 */ /* 0x000fe400078ec0ff */
[C---:B------:R-:W-:Y:S02]  /*7eb0*/  SHF.L.U32 R32, R37.reuse, 0x10, RZ ;  /* 0x0000001025207819 */ /* 0x040fe400000006ff */
[----:B------:R-:W-:Y:S02]  /*7ec0*/  LOP3.LUT R33, R37, 0xffff0000, RZ, 0xc0, !PT ;  /* 0xffff000025217812 */ /* 0x000fe400078ec0ff */
[C---:B------:R-:W-:Y:S02]  /*7ed0*/  SHF.L.U32 R34, R38.reuse, 0x10, RZ ;  /* 0x0000001026227819 */ /* 0x040fe400000006ff */
[----:B------:R-:W-:Y:S02]  /*7ee0*/  LOP3.LUT R35, R38, 0xffff0000, RZ, 0xc0, !PT ;  /* 0xffff000026237812 */ /* 0x000fe400078ec0ff */
[----:B------:R-:W-:Y:S02]  /*7ef0*/  IADD3 R59, PT, PT, R59, 0x170, RZ ;  /* 0x000001703b3b7810 */ /* 0x000fe40007ffe0ff */
[----:B------:R-:W-:Y:S02]  /*7f00*/  SHF.L.U32 R36, R39, 0x10, RZ ;  /* 0x0000001027247819 */ /* 0x000fe400000006ff */
[----:B------:R-:W-:Y:S02]  /*7f10*/  LOP3.LUT R59, R59, 0xfefffff8, RZ, 0xc0, !PT ;  /* 0xfefffff83b3b7812 */ /* 0x000fe400078ec0ff */
[----:B------:R-:W-:Y:S01]  /*7f20*/  LOP3.LUT R37, R39, 0xffff0000, RZ, 0xc0, !PT ;  /* 0xffff000027257812 */ /* 0x000fe200078ec0ff */
[C---:B-1----:R-:W-:Y:S01]  /*7f30*/  FMUL R4, R24.reuse, R4 ;  /* 0x0000000418047220 */ /* 0x042fe20000400000 */
[----:B------:R1:W-:Y:S01]  /*7f40*/  SYNCS.ARRIVE.TRANS64.RED.A1T0 RZ, [R59+URZ], RZ ;  /* 0x000000ff3bff79a7 */ /* 0x0003e200081004ff */
[C---:B------:R-:W-:Y:S01]  /*7f50*/  FMUL R5, R24.reuse, R5 ;  /* 0x0000000518057220 */ /* 0x040fe20000400000 */
[----:B------:R-:W-:Y:S01]  /*7f60*/  FMUL R6, R24, R6 ;  /* 0x0000000618067220 */ /* 0x000fe20000400000 */
[----:B------:R-:W-:Y:S01]  /*7f70*/  FFMA R4, R26, R0, R4 ;  /* 0x000000001a047223 */ /* 0x000fe20000000004 */
[----:B------:R-:W-:Y:S01]  /*7f80*/  FMUL R0, R24, R7 ;  /* 0x0000000718007220 */ /* 0x000fe20000400000 */
[C---:B------:R-:W-:Y:S01]  /*7f90*/  FFMA R5, R26.reuse, R2, R5 ;  /* 0x000000021a057223 */ /* 0x040fe20000000005 */
[----:B------:R-:W-:Y:S01]  /*7fa0*/  FFMA R6, R26, R20, R6 ;  /* 0x000000141a067223 */ /* 0x000fe20000000006 */
[----:B------:R-:W-:Y:S01]  /*7fb0*/  FMUL R2, R24, R8 ;  /* 0x0000000818027220 */ /* 0x000fe20000400000 */
[----:B------:R-:W-:Y:S01]  /*7fc0*/  FFMA R0, R26, R21, R0 ;  /* 0x000000151a007223 */ /* 0x000fe20000000000 */
[C---:B------:R-:W-:Y:S01]  /*7fd0*/  FMUL R3, R24.reuse, R9 ;  /* 0x0000000918037220 */ /* 0x040fe20000400000 */
[----:B------:R-:W-:Y:S01]  /*7fe0*/  F2FP.BF16.F32.PACK_AB R4, R5, R4 ;  /* 0x000000040504723e */ /* 0x000fe200000010ff */
[C---:B------:R-:W-:Y:S01]  /*7ff0*/  FMUL R7, R24.reuse, R10 ;  /* 0x0000000a18077220 */ /* 0x040fe20000400000 */
[----:B------:R-:W-:Y:S01]  /*8000*/  FMUL R11, R24, R11 ;  /* 0x0000000b180b7220 */ /* 0x000fe20000400000 */
[----:B------:R-:W-:Y:S01]  /*8010*/  F2FP.BF16.F32.PACK_AB R5, R0, R6 ;  /* 0x000000060005723e */ /* 0x000fe200000010ff */
[----:B------:R-:W-:Y:S01]  /*8020*/  FFMA R2, R26, R25, R2 ;  /* 0x000000191a027223 */ /* 0x000fe20000000002 */
[----:B------:R-:W-:Y:S01]  /*8030*/  FMUL R8, R24, R12 ;  /* 0x0000000c18087220 */ /* 0x000fe20000400000 */
[----:B------:R-:W-:Y:S01]  /*8040*/  MOV R0, UR44 ;  /* 0x0000002c00007c02 */ /* 0x000fe20008000f00 */
[----:B------:R-:W-:Y:S01]  /*8050*/  FFMA R3, R26, R27, R3 ;  /* 0x0000001b1a037223 */ /* 0x000fe20000000003 */
[----:B------:R-:W-:Y:S01]  /*8060*/  FMUL R9, R24, R13 ;  /* 0x0000000d18097220 */ /* 0x000fe20000400000 */
[----:B------:R-:W-:Y:S01]  /*8070*/  FFMA R7, R26, R28, R7 ;  /* 0x0000001c1a077223 */ /* 0x000fe20000000007 */
[----:B------:R-:W-:Y:S01]  /*8080*/  FMUL R10, R24, R14 ;  /* 0x0000000e180a7220 */ /* 0x000fe20000400000 */
[----:B------:R-:W-:Y:S01]  /*8090*/  FFMA R11, R26, R29, R11 ;  /* 0x0000001d1a0b7223 */ /* 0x000fe2000000000b */
[----:B------:R-:W-:Y:S01]  /*80a0*/  FMUL R15, R24, R15 ;  /* 0x0000000f180f7220 */ /* 0x000fe20000400000 */
[----:B------:R-:W-:Y:S01]  /*80b0*/  FFMA R8, R26, R30, R8 ;  /* 0x0000001e1a087223 */ /* 0x000fe20000000008 */
[----:B------:R-:W-:Y:S01]  /*80c0*/  LEA R0, R0, R54, 0xb ;  /* 0x0000003600007211 */ /* 0x000fe200078e58ff */
[----:B------:R-:W-:Y:S01]  /*80d0*/  FMUL R12, R24, R16 ;  /* 0x00000010180c7220 */ /* 0x000fe20000400000 */
[----:B------:R-:W-:Y:S01]  /*80e0*/  FFMA R9, R26, R31, R9 ;  /* 0x0000001f1a097223 */ /* 0x000fe20000000009 */
[----:B------:R-:W-:Y:S01]  /*80f0*/  FMUL R13, R24, R17 ;  /* 0x00000011180d7220 */ /* 0x000fe20000400000 */
[----:B------:R-:W-:Y:S01]  /*8100*/  FFMA R10, R26, R32, R10 ;  /* 0x000000201a0a7223 */ /* 0x000fe2000000000a */
[----:B------:R-:W-:Y:S01]  /*8110*/  FMUL R14, R24, R18 ;  /* 0x00000012180e7220 */ /* 0x000fe20000400000 */
[----:B------:R-:W-:Y:S01]  /*8120*/  FFMA R15, R26, R33, R15 ;  /* 0x000000211a0f7223 */ /* 0x000fe2000000000f */
[----:B------:R-:W-:Y:S01]  /*8130*/  FMUL R19, R24, R19 ;  /* 0x0000001318137220 */ /* 0x000fe20000400000 */
[----:B------:R-:W-:Y:S01]  /*8140*/  F2FP.BF16.F32.PACK_AB R6, R3, R2 ;  /* 0x000000020306723e */ /* 0x000fe200000010ff */
[C---:B------:R-:W-:Y:S01]  /*8150*/  FFMA R12, R26.reuse, R34, R12 ;  /* 0x000000221a0c7223 */ /* 0x040fe2000000000c */
[----:B------:R-:W-:Y:S01]  /*8160*/  F2FP.BF16.F32.PACK_AB R7, R11, R7 ;  /* 0x000000070b07723e */ /* 0x000fe200000010ff */
[----:B------:R-:W-:Y:S01]  /*8170*/  FFMA R13, R26, R35, R13 ;  /* 0x000000231a0d7223 */ /* 0x000fe2000000000d */
[----:B------:R-:W-:Y:S01]  /*8180*/  LEA R0, R0, UR45, 0x1 ;  /* 0x0000002d00007c11 */ /* 0x000fe2000f8e08ff */
[C---:B------:R-:W-:Y:S01]  /*8190*/  FFMA R14, R26.reuse, R36, R14 ;  /* 0x000000241a0e7223 */ /* 0x040fe2000000000e */
[----:B------:R-:W-:Y:S01]  /*81a0*/  FFMA R19, R26, R37, R19 ;  /* 0x000000251a137223 */ /* 0x000fe20000000013 */
[----:B------:R-:W-:Y:S02]  /*81b0*/  F2FP.BF16.F32.PACK_AB R8, R9, R8 ;  /* 0x000000080908723e */ /* 0x000fe400000010ff */
[----:B------:R1:W-:Y:S01]  /*81c0*/  STS.128 [R0+0x200], R4 ;  /* 0x0002000400007388 */ /* 0x0003e20000000c00 */
[----:B------:R-:W-:Y:S02]  /*81d0*/  F2FP.BF16.F32.PACK_AB R9, R15, R10 ;  /* 0x0000000a0f09723e */ /* 0x000fe400000010ff */
        /* <DEDUP_REMOVED lines=15> */
[----:B------:R-:W-:Y:S01]  /*82d0*/  ULEA UR6, UR44, UR45, 0xc ;  /* 0x0000002d2c067291 */ /* 0x000fe2000f8e60ff */
[----:B------:R-:W-:Y:S01]  /*82e0*/  R2UR UR12, R57 ;  /* 0x00000000390c72ca */ /* 0x000fe200000e0000 */
[----:B------:R-:W-:Y:S02]  /*82f0*/  UIADD3 UR9, UPT, UPT, UR47, 0x10, URZ ;  /* 0x000000102f097890 */ /* 0x000fe4000fffe0ff */
[----:B------:R-:W-:Y:S02]  /*8300*/  UIADD3 UR8, UPT, UPT, UR6, 0x200, URZ ;  /* 0x0000020006087890 */ /* 0x000fe4000fffe0ff */
[----:B------:R-:W-:Y:S02]  /*8310*/  UIADD3 UR6, UPT, UPT, UR6, 0xa00, URZ ;  /* 0x00000a0006067890 */ /* 0x000fe4000fffe0ff */
[----:B------:R-:W-:Y:S02]  /*8320*/  UIADD3 UR7, UPT, UPT, UR47, 0x30, URZ ;  /* 0x000000302f077890 */ /* 0x000fe4000fffe0ff */
[----:B--2---:R-:W-:Y:S04]  /*8330*/  UIADD3 UR4, UP0, UPT, UR14, 0x680, URZ ;  /* 0x000006800e047890 */ /* 0x004fe8000ff1e0ff */
[----:B------:R-:W-:Y:S09]  /*8340*/  UIADD3.X UR5, UPT, UPT, URZ, UR15, URZ, UP0, !UPT ;  /* 0x0000000fff057290 */ /* 0x000ff200087fe4ff */
[----:B------:R2:W-:Y:S02]  /*8350*/  UTMASTG.4D.IM2COL [UR8], [UR4] ;  /* 0x00000008040073b5 */ /* 0x0005e40008058000 */
[----:B--2---:R-:W-:Y:S01]  /*8360*/  UMOV UR8, UR6 ;  /* 0x0000000600087c82 */ /* 0x004fe20008000000 */
[----:B------:R-:W-:Y:S02]  /*8370*/  UMOV UR9, UR7 ;  /* 0x0000000700097c82 */ /* 0x000fe40008000000 */
[----:B------:R2:W-:Y:S02]  /*8380*/  UTMASTG.4D.IM2COL [UR8], [UR4] ;  /* 0x00000008040073b5 */ /* 0x0005e40008058000 */
[----:B--2---:R0:W-:Y:S02]  /*8390*/  UTMACMDFLUSH ;  /* 0x00000000000079b7 */ /* 0x0041e40000000000 */
.L_x_131:
[----:B------:R-:W-:Y:S05]  /*83a0*/  BSYNC.RECONVERGENT B0 ;  /* 0x0000000000007941 */ /* 0x000fea0003800200 */
.L_x_130:
[----:B------:R-:W-:Y:S01]  /*83b0*/  UIADD3 UR4, UPT, UPT, UR44, 0x1, URZ ;  /* 0x000000012c047890 */ /* 0x000fe2000fffe0ff */
[----:B------:R-:W-:Y:S03]  /*83c0*/  BSSY.RECONVERGENT B0, `(.L_x_132) ;  /* 0x0000008000007945 */ /* 0x000fe60003800200 */
[----:B------:R-:W-:Y:S04]  /*83d0*/  UISETP.NE.AND UP0, UPT, UR4, 0x3, UPT ;  /* 0x000000030400788c */ /* 0x000fe8000bf05270 */
[----:B------:R-:W-:Y:S02]  /*83e0*/  UISETP.EQ.XOR UP1, UPT, UR46, 0x3, !UP0 ;  /* 0x000000032e00788c */ /* 0x000fe4000c722a70 */
[----:B------:R-:W-:Y:S02]  /*83f0*/  USEL UR48, UR4, URZ, UP0 ;  /* 0x000000ff04307287 */ /* 0x000fe40008000000 */
[----:B------:R-:W-:Y:S04]  /*8400*/  USEL UR5, URZ, 0x1, !UP1 ;  /* 0x00000001ff057887 */ /* 0x000fe8000c800000 */
[----:B------:R-:W-:Y:S01]  /*8410*/  ULOP3.LUT UR51, UR51, UR5, URZ, 0x3c, !UPT ;  /* 0x0000000533337292 */ /* 0x000fe2000f8e3cff */
[----:B------:R-:W-:Y:S11]  /*8420*/  @P0 BRA `(.L_x_133) ;  /* 0x0000000000040947 */ /* 0x000ff60003800000 */
[----:B------:R-:W-:Y:S04]  /*8430*/  DEPBAR.LE SB0, 0x1 ;  /* 0x000080400000791a */ /* 0x000fe80000000000 */
.L_x_133:
[----:B------:R-:W-:Y:S05]  /*8440*/  BSYNC.RECONVERGENT B0 ;  /* 0x0000000000007941 */ /* 0x000fea0003800200 */
.L_x_132:
[----:B------:R-:W-:Y:S01]  /*8450*/  BAR.SYNC.DEFER_BLOCKING 0x1, 0x80 ;  /* 0x0042000000007b1d */ /* 0x000fe20000010000 */
[----:B------:R-:W-:Y:S01]  /*8460*/  UISETP.NE.AND UP0, UPT, UR50, -0x2, UPT ;  /* 0xfffffffe3200788c */ /* 0x000fe2000bf05270 */
[----:B------:R-:W-:Y:S08]  /*8470*/  IADD3 R22, PT, PT, R22, 0x1, RZ ;  /* 0x0000000116167810 */ /* 0x000ff00007ffe0ff */
[----:B------:R-:W-:Y:S05]  /*8480*/  BRA.U !UP0, `(.L_x_134) ;  /* 0x0000000108287547 */ /* 0x000fea000b800000 */
[----:B-1----:R-:W1:Y:S01]  /*8490*/  S2R R0, SR_CgaCtaId ;  /* 0x0000000000007919 */ /* 0x002e620000008800 */
[----:B------:R-:W-:Y:S01]  /*84a0*/  ISETP.NE.AND P0, PT, R61, RZ, PT ;  /* 0x000000ff3d00720c */ /* 0x000fe20003f05270 */
[----:B------:R-:W-:Y:S01]  /*84b0*/  IMAD.U32 R2, RZ, RZ, UR49 ;  /* 0x00000031ff027e24 */ /* 0x000fe2000f8e00ff */
[----:B------:R-:W-:Y:S04]  /*84c0*/  UIADD3 UR4, UPT, UPT, UR49, 0x1, URZ ;  /* 0x0000000131047890 */ /* 0x000fe8000fffe0ff */
[----:B------:R-:W-:Y:S04]  /*84d0*/  UISETP.NE.AND UP0, UPT, UR4, 0x3, UPT ;  /* 0x000000030400788c */ /* 0x000fe8000bf05270 */
[----:B------:R-:W-:Y:S03]  /*84e0*/  USEL UR49, UR4, URZ, UP0 ;  /* 0x000000ff04317287 */ /* 0x000fe60008000000 */
[----:B------:R-:W-:Y:S05]  /*84f0*/  @P0 LEA R2, R2, UR45, 0x3 ;  /* 0x0000002d02020c11 */ /* 0x000fea000f8e18ff */
[----:B------:R-:W-:Y:S05]  /*8500*/  @P0 VIADD R2, R2, 0x128 ;  /* 0x0000012802020836 */ /* 0x000fea0000000000 */
[----:B-1----:R-:W-:Y:S04]  /*8510*/  @P0 PRMT R0, R0, 0x654, R2 ;  /* 0x0000065400000816 */ /* 0x002fe80000000002 */
[----:B------:R2:W-:Y:S03]  /*8520*/  @P0 SYNCS.ARRIVE.TRANS64.RED.A1T0 RZ, [R0+URZ], RZ ;  /* 0x000000ff00ff09a7 */ /* 0x0005e600081004ff */
.L_x_134:
[----:B------:R-:W-:Y:S01]  /*8530*/  R2UR UR5, R49 ;  /* 0x00000000310572ca */ /* 0x000fe200000e0000 */
[----:B------:R-:W-:Y:S01]  /*8540*/  UISETP.NE.AND UP0, UPT, UR60, URZ, UPT ;  /* 0x000000ff3c00728c */ /* 0x000fe2000bf05270 */
[----:B------:R-:W-:Y:S01]  /*8550*/  R2UR UR4, R50 ;  /* 0x00000000320472ca */ /* 0x000fe200000e0000 */
[----:B------:R-:W-:Y:S01]  /*8560*/  UIADD3 UR50, UPT, UPT, UR50, 0x2, URZ ;  /* 0x0000000232327890 */ /* 0x000fe2000fffe0ff */
[----:B------:R-:W-:Y:S01]  /*8570*/  ISETP.NE.AND P0, PT, R22, 0x2, PT ;  /* 0x000000021600780c */ /* 0x000fe20003f05270 */
[----:B------:R-:W-:Y:S01]  /*8580*/  UMOV UR46, UR61 ;  /* 0x0000003d002e7c82 */ /* 0x000fe20008000000 */
[----:B------:R-:W-:Y:S02]  /*8590*/  LOP3.LUT R52, R52, 0x1, RZ, 0x3c, !PT ;  /* 0x0000000134347812 */ /* 0x000fe400078e3cff */
[----:B-12---:R-:W-:Y:S02]  /*85a0*/  SEL R0, RZ, 0x1, P0 ;  /* 0x00000001ff007807 */ /* 0x006fe40000000000 */
[----:B------:R-:W-:Y:S02]  /*85b0*/  SEL R22, R22, RZ, P0 ;  /* 0x000000ff16167207 */ /* 0x000fe40000000000 */
[----:B------:R-:W-:Y:S01]  /*85c0*/  LOP3.LUT R53, R53, R0, RZ, 0x3c, !PT ;  /* 0x0000000035357212 */ /* 0x000fe200078e3cff */
[----:B------:R-:W-:Y:S02]  /*85d0*/  UIADD3 UR20, UPT, UPT, UR36, UR5, URZ ;  /* 0x0000000524147290 */ /* 0x000fe4000fffe0ff */
[----:B------:R-:W-:Y:S01]  /*85e0*/  UIADD3 UR44, UPT, UPT, UR37, UR4, URZ ;  /* 0x00000004252c7290 */ /* 0x000fe2000fffe0ff */
[----:B------:R-:W-:Y:S11]  /*85f0*/  BRA.U UP0, `(.L_x_135) ;  /* 0xffffffdd000c7547 */ /* 0x000ff6000b83ffff */
[----:B------:R-:W-:-:S13]  /*8600*/  R2UR UR4, R51 ;  /* 0x00000000330472ca */ /* 0x000fda00000e0000 */
[----:B------:R-:W-:-:S09]  /*8610*/  UISETP.NE.AND UP0, UPT, UR4, URZ, UPT ;  /* 0x000000ff0400728c */ /* 0x000fd2000bf05270 */
[----:B------:R-:W-:Y:S05]  /*8620*/  BRA.U !UP0, `(.L_x_136) ;  /* 0x0000000108487547 */ /* 0x000fea000b800000 */
[----:B------:R-:W1:Y:S02]  /*8630*/  LDCU.64 UR4, c[0x0][0x890] ;  /* 0x00011200ff0477ac */ /* 0x000e640008000a00 */
[----:B-1----:R-:W-:-:S04]  /*8640*/  UISETP.NE.U32.AND UP0, UPT, UR4, URZ, UPT ;  /* 0x000000ff0400728c */ /* 0x002fc8000bf05070 */
[----:B------:R-:W-:-:S09]  /*8650*/  UISETP.NE.AND.EX UP0, UPT, UR5, URZ, UPT, UP0 ;  /* 0x000000ff0500728c */ /* 0x000fd2000bf05300 */
[----:B------:R-:W-:Y:S05]  /*8660*/  BRA.U UP0, `(.L_x_137) ;  /* 0x00000001000c7547 */ /* 0x000fea000b800000 */
[----:B------:R-:W-:-:S13]  /*8670*/  FSETP.NEU.AND P0, PT, R26, RZ, PT ;  /* 0x000000ff1a00720b */ /* 0x000fda0003f0d000 */
[----:B------:R-:W-:Y:S05]  /*8680*/  @!P0 EXIT ;  /* 0x000000000000894d */ /* 0x000fea0003800000 */
[----:B------:R-:W-:Y:S05]  /*8690*/  BRA `(.L_x_136) ;  /* 0x00000000002c7947 */ /* 0x000fea0003800000 */
.L_x_137:
[----:B------:R-:W-:Y:S01]  /*86a0*/  ISETP.NE.AND P0, PT, R60, RZ, PT ;  /* 0x000000ff3c00720c */ /* 0x000fe20003f05270 */
[----:B------:R-:W-:-:S12]  /*86b0*/  BSSY.RECONVERGENT B0, `(.L_x_136) ;  /* 0x0000009000007945 */ /* 0x000fd80003800200 */
[----:B------:R-:W-:Y:S05]  /*86c0*/  @P0 BRA `(.L_x_138) ;  /* 0x0000000000140947 */ /* 0x000fea0003800000 */
[----:B------:R-:W1:Y:S02]  /*86d0*/  LDCU.64 UR4, c[0x0][0x888] ;  /* 0x00011100ff0477ac */ /* 0x000e640008000a00 */
[----:B-1----:R-:W-:-:S04]  /*86e0*/  ISETP.NE.U32.AND P0, PT, RZ, UR4, PT ;  /* 0x00000004ff007c0c */ /* 0x002fc8000bf05070 */
[----:B------:R-:W-:-:S13]  /*86f0*/  ISETP.NE.AND.EX P0, PT, RZ, UR5, PT, P0 ;  /* 0x00000005ff007c0c */ /* 0x000fda000bf05300 */
[----:B------:R-:W-:Y:S05]  /*8700*/  @!P0 EXIT ;  /* 0x000000000000894d */ /* 0x000fea0003800000 */
[----:B------:R-:W-:Y:S05]  /*8710*/  BRA `(.L_x_139) ;  /* 0x0000000000087947 */ /* 0x000fea0003800000 */
.L_x_138:
[----:B------:R-:W-:-:S13]  /*8720*/  FSETP.NEU.AND P0, PT, R26, RZ, PT ;  /* 0x000000ff1a00720b */ /* 0x000fda0003f0d000 */
[----:B------:R-:W-:Y:S05]  /*8730*/  @!P0 EXIT ;  /* 0x000000000000894d */ /* 0x000fea0003800000 */
.L_x_139:
[----:B------:R-:W-:Y:S05]  /*8740*/  BSYNC.RECONVERGENT B0 ;  /* 0x0000000000007941 */ /* 0x000fea0003800200 */
.L_x_136:
[----:B------:R-:W1:Y:S01]  /*8750*/  S2UR UR5, SR_CgaCtaId ;  /* 0x00000000000579c3 */ /* 0x000e620000008800 */
[----:B------:R-:W-:Y:S01]  /*8760*/  ULEA UR4, UR49, UR45, 0x3 ;  /* 0x0000002d31047291 */ /* 0x000fe2000f8e18ff */
[----:B------:R-:W-:-:S04]  /*8770*/  DEPBAR.LE SB0, 0x0 ;  /* 0x000080000000791a */ /* 0x000fc80000000000 */
[----:B------:R-:W-:-:S04]  /*8780*/  UIADD3 UR4, UPT, UPT, UR4, 0x128, URZ ;  /* 0x0000012804047890 */ /* 0x000fc8000fffe0ff */
[----:B-1----:R-:W-:-:S09]  /*8790*/  UPRMT UR4, UR5, 0x654, UR4 ;  /* 0x0000065405047896 */ /* 0x002fd20008000004 */
[----:B------:R-:W-:Y:S01]  /*87a0*/  SYNCS.ARRIVE.TRANS64.RED.A1T0 RZ, [UR4], RZ ;  /* 0x000000ffffff79a7 */ /* 0x000fe20008100404 */
[----:B------:R-:W-:Y:S05]  /*87b0*/  EXIT ;  /* 0x000000000000794d */ /* 0x000fea0003800000 */
.L_x_25:
[----:B------:R-:W-:Y:S07]  /*87c0*/  MOV R0, UR9 ;  /* 0x0000000900007c02 */ /* 0x000fee0008000f00 */
.L_x_140:
[----:B-1----:R1:W2:Y:S02]  /*87d0*/  SYNCS.PHASECHK.TRANS64.TRYWAIT P0, [R0+URZ+0x88], R4 ;  /* 0x00008804000075a7 */ /* 0x0022a400080011ff */
[----:B--2---:R-:W-:Y:S05]  /*87e0*/  @!P0 NANOSLEEP.SYNCS 0x989680 ;  /* 0x009896800000895d */ /* 0x004fea0003900000 */
[----:B------:R-:W2:Y:S02]  /*87f0*/  @!P0 SYNCS.PHASECHK.TRANS64 P0, [R0+URZ+0x88], R4 ;  /* 0x00008804000085a7 */ /* 0x000ea400080010ff */
[----:B--2---:R-:W-:Y:S05]  /*8800*/  @!P0 BRA `(.L_x_140) ;  /* 0xfffffffc00f08947 */ /* 0x004fea000383ffff */
[----:B------:R-:W-:Y:S05]  /*8810*/  BRA `(.L_x_24) ;  /* 0xffffff9400247947 */ /* 0x000fea000383ffff */
.L_x_32:
[----:B------:R-:W-:Y:S07]  /*8820*/  MOV R0, UR9 ;  /* 0x0000000900007c02 */ /* 0x000fee0008000f00 */
.L_x_141:
[----:B-1----:R1:W2:Y:S02]  /*8830*/  SYNCS.PHASECHK.TRANS64.TRYWAIT P0, [R0+URZ+0x88], R4 ;  /* 0x00008804000075a7 */ /* 0x0022a400080011ff */
[----:B--2---:R-:W-:Y:S05]  /*8840*/  @!P0 NANOSLEEP.SYNCS 0x989680 ;  /* 0x009896800000895d */ /* 0x004fea0003900000 */
[----:B------:R-:W2:Y:S02]  /*8850*/  @!P0 SYNCS.PHASECHK.TRANS64 P0, [R0+URZ+0x88], R4 ;  /* 0x00008804000085a7 */ /* 0x000ea400080010ff */
[----:B--2---:R-:W-:Y:S05]  /*8860*/  @!P0 BRA `(.L_x_141) ;  /* 0xfffffffc00f08947 */ /* 0x004fea000383ffff */
[----:B------:R-:W-:Y:S05]  /*8870*/  BRA `(.L_x_31) ;  /* 0xffffff9800807947 */ /* 0x000fea000383ffff */
.L_x_37:
[----:B------:R-:W-:-:S07]  /*8880*/  MOV R0, UR25 ;  /* 0x0000001900007c02 */ /* 0x000fce0008000f00 */
.L_x_142:
[----:B-1----:R1:W2:Y:S02]  /*8890*/  SYNCS.PHASECHK.TRANS64.TRYWAIT P0, [R0+URZ+0x150], R3 ;  /* 0x00015003000075a7 */ /* 0x0022a400080011ff */
[----:B--2---:R-:W-:Y:S05]  /*88a0*/  @!P0 NANOSLEEP.SYNCS 0x989680 ;  /* 0x009896800000895d */ /* 0x004fea0003900000 */
[----:B------:R-:W2:Y:S02]  /*88b0*/  @!P0 SYNCS.PHASECHK.TRANS64 P0, [R0+URZ+0x150], R3 ;  /* 0x00015003000085a7 */ /* 0x000ea400080010ff */
[----:B--2---:R-:W-:Y:S05]  /*88c0*/  @!P0 BRA `(.L_x_142) ;  /* 0xfffffffc00f08947 */ /* 0x004fea000383ffff */
[----:B------:R-:W-:Y:S05]  /*88d0*/  BRA `(.L_x_143) ;  /* 0xffffff9c004c7947 */ /* 0x000fea000383ffff */
.L_x_41:
[----:B------:R-:W-:-:S07]  /*88e0*/  MOV R0, UR4 ;  /* 0x0000000400007c02 */ /* 0x000fce0008000f00 */
.L_x_144:
[----:B-1----:R1:W2:Y:S02]  /*88f0*/  SYNCS.PHASECHK.TRANS64.TRYWAIT P0, [R0+URZ], R2 ;  /* 0x00000002000075a7 */ /* 0x0022a400080011ff */
[----:B--2---:R-:W-:Y:S05]  /*8900*/  @!P0 NANOSLEEP.SYNCS 0x989680 ;  /* 0x009896800000895d */ /* 0x004fea0003900000 */
[----:B------:R-:W2:Y:S02]  /*8910*/  @!P0 SYNCS.PHASECHK.TRANS64 P0, [R0+URZ], R2 ;  /* 0x00000002000085a7 */ /* 0x000ea400080010ff */
[----:B--2---:R-:W-:Y:S05]  /*8920*/  @!P0 BRA `(.L_x_144) ;  /* 0xfffffffc00f08947 */ /* 0x004fea000383ffff */
[----:B------:R-:W-:Y:S05]  /*8930*/  BRA `(.L_x_145) ;  /* 0xffffffa000e47947 */ /* 0x000fea000383ffff */
.L_x_42:
[----:B------:R-:W-:-:S07]  /*8940*/  MOV R0, UR5 ;  /* 0x0000000500007c02 */ /* 0x000fce0008000f00 */
.L_x_146:
[----:B-1----:R1:W2:Y:S02]  /*8950*/  SYNCS.PHASECHK.TRANS64.TRYWAIT P0, [R0+URZ], R2 ;  /* 0x00000002000075a7 */ /* 0x0022a400080011ff */
[----:B--2---:R-:W-:Y:S05]  /*8960*/  @!P0 NANOSLEEP.SYNCS 0x989680 ;  /* 0x009896800000895d */ /* 0x004fea0003900000 */
[----:B------:R-:W2:Y:S02]  /*8970*/  @!P0 SYNCS.PHASECHK.TRANS64 P0, [R0+URZ], R2 ;  /* 0x00000002000085a7 */ /* 0x000ea400080010ff */
[----:B--2---:R-:W-:Y:S05]  /*8980*/  @!P0 BRA `(.L_x_146) ;  /* 0xfffffffc00f08947 */ /* 0x004fea000383ffff */
[----:B------:R-:W-:Y:S05]  /*8990*/  BRA `(.L_x_147) ;  /* 0xffffffa000f47947 */ /* 0x000fea000383ffff */
.L_x_43:
[----:B------:R-:W-:-:S07]  /*89a0*/  MOV R0, UR5 ;  /* 0x0000000500007c02 */ /* 0x000fce0008000f00 */
.L_x_148:
[----:B-1----:R1:W2:Y:S02]  /*89b0*/  SYNCS.PHASECHK.TRANS64.TRYWAIT P0, [R0+URZ], R2 ;  /* 0x00000002000075a7 */ /* 0x0022a400080011ff */
[----:B--2---:R-:W-:Y:S05]  /*89c0*/  @!P0 NANOSLEEP.SYNCS 0x989680 ;  /* 0x009896800000895d */ /* 0x004fea0003900000 */
[----:B------:R-:W2:Y:S02]  /*89d0*/  @!P0 SYNCS.PHASECHK.TRANS64 P0, [R0+URZ], R2 ;  /* 0x00000002000085a7 */ /* 0x000ea400080010ff */
[----:B--2---:R-:W-:Y:S05]  /*89e0*/  @!P0 BRA `(.L_x_148) ;  /* 0xfffffffc00f08947 */ /* 0x004fea000383ffff */
[----:B------:R-:W-:Y:S05]  /*89f0*/  BRA `(.L_x_149) ;  /* 0xffffffa400047947 */ /* 0x000fea000383ffff */
.L_x_44:
[----:B------:R-:W-:-:S07]  /*8a00*/  MOV R0, UR5 ;  /* 0x0000000500007c02 */ /* 0x000fce0008000f00 */
.L_x_150:
[----:B-1----:R1:W2:Y:S02]  /*8a10*/  SYNCS.PHASECHK.TRANS64.TRYWAIT P0, [R0+URZ], R2 ;  /* 0x00000002000075a7 */ /* 0x0022a400080011ff */
[----:B--2---:R-:W-:Y:S05]  /*8a20*/  @!P0 NANOSLEEP.SYNCS 0x989680 ;  /* 0x009896800000895d */ /* 0x004fea0003900000 */
[----:B------:R-:W2:Y:S02]  /*8a30*/  @!P0 SYNCS.PHASECHK.TRANS64 P0, [R0+URZ], R2 ;  /* 0x00000002000085a7 */ /* 0x000ea400080010ff */
[----:B--2---:R-:W-:Y:S05]  /*8a40*/  @!P0 BRA `(.L_x_150) ;  /* 0xfffffffc00f08947 */ /* 0x004fea000383ffff */
[----:B------:R-:W-:Y:S05]  /*8a50*/  BRA `(.L_x_151) ;  /* 0xffffffa400147947 */ /* 0x000fea000383ffff */
.L_x_45:
[----:B------:R-:W-:-:S07]  /*8a60*/  MOV R0, UR5 ;  /* 0x0000000500007c02 */ /* 0x000fce0008000f00 */
.L_x_152:
[----:B-1----:R1:W2:Y:S02]  /*8a70*/  SYNCS.PHASECHK.TRANS64.TRYWAIT P0, [R0+URZ], R2 ;  /* 0x00000002000075a7 */ /* 0x0022a400080011ff */
[----:B--2---:R-:W-:Y:S05]  /*8a80*/  @!P0 NANOSLEEP.SYNCS 0x989680 ;  /* 0x009896800000895d */ /* 0x004fea0003900000 */
[----:B------:R-:W2:Y:S02]  /*8a90*/  @!P0 SYNCS.PHASECHK.TRANS64 P0, [R0+URZ], R2 ;  /* 0x00000002000085a7 */ /* 0x000ea400080010ff */
[----:B--2---:R-:W-:Y:S05]  /*8aa0*/  @!P0 BRA `(.L_x_152) ;  /* 0xfffffffc00f08947 */ /* 0x004fea000383ffff */
[----:B------:R-:W-:Y:S05]  /*8ab0*/  BRA `(.L_x_153) ;  /* 0xffffffa400247947 */ /* 0x000fea000383ffff */
.L_x_46:
[----:B------:R-:W-:-:S07]  /*8ac0*/  MOV R0, UR5 ;  /* 0x0000000500007c02 */ /* 0x000fce0008000f00 */
.L_x_154:
[----:B-1----:R1:W2:Y:S02]  /*8ad0*/  SYNCS.PHASECHK.TRANS64.TRYWAIT P0, [R0+URZ], R2 ;  /* 0x00000002000075a7 */ /* 0x0022a400080011ff */
[----:B--2---:R-:W-:Y:S05]  /*8ae0*/  @!P0 NANOSLEEP.SYNCS 0x989680 ;  /* 0x009896800000895d */ /* 0x004fea0003900000 */
[----:B------:R-:W2:Y:S02]  /*8af0*/  @!P0 SYNCS.PHASECHK.TRANS64 P0, [R0+URZ], R2 ;  /* 0x00000002000085a7 */ /* 0x000ea400080010ff */
[----:B--2---:R-:W-:Y:S05]  /*8b00*/  @!P0 BRA `(.L_x_154) ;  /* 0xfffffffc00f08947 */ /* 0x004fea000383ffff */
[----:B------:R-:W-:Y:S05]  /*8b10*/  BRA `(.L_x_155) ;  /* 0xffffffa400347947 */ /* 0x000fea000383ffff */
.L_x_47:
[----:B------:R-:W-:-:S07]  /*8b20*/  MOV R0, UR5 ;  /* 0x0000000500007c02 */ /* 0x000fce0008000f00 */
.L_x_156:
[----:B-1----:R1:W2:Y:S02]  /*8b30*/  SYNCS.PHASECHK.TRANS64.TRYWAIT P0, [R0+URZ], R2 ;  /* 0x00000002000075a7 */ /* 0x0022a400080011ff */
[----:B--2---:R-:W-:Y:S05]  /*8b40*/  @!P0 NANOSLEEP.SYNCS 0x989680 ;  /* 0x009896800000895d */ /* 0x004fea0003900000 */
[----:B------:R-:W2:Y:S02]  /*8b50*/  @!P0 SYNCS.PHASECHK.TRANS64 P0, [R0+URZ], R2 ;  /* 0x00000002000085a7 */ /* 0x000ea400080010ff */
[----:B--2---:R-:W-:Y:S05]  /*8b60*/  @!P0 BRA `(.L_x_156) ;  /* 0xfffffffc00f08947 */ /* 0x004fea000383ffff */
[----:B------:R-:W-:Y:S05]  /*8b70*/  BRA `(.L_x_157) ;  /* 0xffffffa400447947 */ /* 0x000fea000383ffff */
.L_x_48:
[----:B------:R-:W-:-:S07]  /*8b80*/  MOV R0, UR5 ;  /* 0x0000000500007c02 */ /* 0x000fce0008000f00 */
.L_x_158:
[----:B-1----:R1:W2:Y:S02]  /*8b90*/  SYNCS.PHASECHK.TRANS64.TRYWAIT P0, [R0+URZ], R2 ;  /* 0x00000002000075a7 */ /* 0x0022a400080011ff */
[----:B--2---:R-:W-:Y:S05]  /*8ba0*/  @!P0 NANOSLEEP.SYNCS 0x989680 ;  /* 0x009896800000895d */ /* 0x004fea0003900000 */
[----:B------:R-:W2:Y:S02]  /*8bb0*/  @!P0 SYNCS.PHASECHK.TRANS64 P0, [R0+URZ], R2 ;  /* 0x00000002000085a7 */ /* 0x000ea400080010ff */
[----:B--2---:R-:W-:Y:S05]  /*8bc0*/  @!P0 BRA `(.L_x_158) ;  /* 0xfffffffc00f08947 */ /* 0x004fea000383ffff */
[----:B------:R-:W-:Y:S05]  /*8bd0*/  BRA `(.L_x_159) ;  /* 0xffffffa400547947 */ /* 0x000fea000383ffff */
.L_x_49:
[----:B------:R-:W-:-:S07]  /*8be0*/  MOV R0, UR5 ;  /* 0x0000000500007c02 */ /* 0x000fce0008000f00 */
.L_x_160:
[----:B-1----:R1:W2:Y:S02]  /*8bf0*/  SYNCS.PHASECHK.TRANS64.TRYWAIT P0, [R0+URZ], R2 ;  /* 0x00000002000075a7 */ /* 0x0022a400080011ff */
[----:B--2---:R-:W-:Y:S05]  /*8c00*/  @!P0 NANOSLEEP.SYNCS 0x989680 ;  /* 0x009896800000895d */ /* 0x004fea0003900000 */
[----:B------:R-:W2:Y:S02]  /*8c10*/  @!P0 SYNCS.PHASECHK.TRANS64 P0, [R0+URZ], R2 ;  /* 0x00000002000085a7 */ /* 0x000ea400080010ff */
[----:B--2---:R-:W-:Y:S05]  /*8c20*/  @!P0 BRA `(.L_x_160) ;  /* 0xfffffffc00f08947 */ /* 0x004fea000383ffff */
[----:B------:R-:W-:Y:S05]  /*8c30*/  BRA `(.L_x_161) ;  /* 0xffffffa400647947 */ /* 0x000fea000383ffff */
.L_x_50:
[----:B------:R-:W-:-:S07]  /*8c40*/  MOV R0, UR5 ;  /* 0x0000000500007c02 */ /* 0x000fce0008000f00 */
.L_x_162:
[----:B-1----:R1:W2:Y:S02]  /*8c50*/  SYNCS.PHASECHK.TRANS64.TRYWAIT P0, [R0+URZ], R2 ;  /* 0x00000002000075a7 */ /* 0x0022a400080011ff */
[----:B--2---:R-:W-:Y:S05]  /*8c60*/  @!P0 NANOSLEEP.SYNCS 0x989680 ;  /* 0x009896800000895d */ /* 0x004fea0003900000 */
[----:B------:R-:W2:Y:S02]  /*8c70*/  @!P0 SYNCS.PHASECHK.TRANS64 P0, [R0+URZ], R2 ;  /* 0x00000002000085a7 */ /* 0x000ea400080010ff */
[----:B--2---:R-:W-:Y:S05]  /*8c80*/  @!P0 BRA `(.L_x_162) ;  /* 0xfffffffc00f08947 */ /* 0x004fea000383ffff */
[----:B------:R-:W-:Y:S05]  /*8c90*/  BRA `(.L_x_163) ;  /* 0xffffffa400747947 */ /* 0x000fea000383ffff */
.L_x_51:
[----:B------:R-:W-:-:S07]  /*8ca0*/  MOV R0, UR5 ;  /* 0x0000000500007c02 */ /* 0x000fce0008000f00 */
.L_x_164:
[----:B-1----:R1:W2:Y:S02]  /*8cb0*/  SYNCS.PHASECHK.TRANS64.TRYWAIT P0, [R0+URZ], R2 ;  /* 0x00000002000075a7 */ /* 0x0022a400080011ff */
[----:B--2---:R-:W-:Y:S05]  /*8cc0*/  @!P0 NANOSLEEP.SYNCS 0x989680 ;  /* 0x009896800000895d */ /* 0x004fea0003900000 */
[----:B------:R-:W2:Y:S02]  /*8cd0*/  @!P0 SYNCS.PHASECHK.TRANS64 P0, [R0+URZ], R2 ;  /* 0x00000002000085a7 */ /* 0x000ea400080010ff */
[----:B--2---:R-:W-:Y:S05]  /*8ce0*/  @!P0 BRA `(.L_x_164) ;  /* 0xfffffffc00f08947 */ /* 0x004fea000383ffff */
[----:B------:R-:W-:Y:S05]  /*8cf0*/  BRA `(.L_x_165) ;  /* 0xffffffa400847947 */ /* 0x000fea000383ffff */
.L_x_52:
[----:B------:R-:W-:-:S07]  /*8d00*/  MOV R0, UR5 ;  /* 0x0000000500007c02 */ /* 0x000fce0008000f00 */
.L_x_166:
[----:B-1----:R1:W2:Y:S02]  /*8d10*/  SYNCS.PHASECHK.TRANS64.TRYWAIT P0, [R0+URZ], R2 ;  /* 0x00000002000075a7 */ /* 0x0022a400080011ff */
[----:B--2---:R-:W-:Y:S05]  /*8d20*/  @!P0 NANOSLEEP.SYNCS 0x989680 ;  /* 0x009896800000895d */ /* 0x004fea0003900000 */
[----:B------:R-:W2:Y:S02]  /*8d30*/  @!P0 SYNCS.PHASECHK.TRANS64 P0, [R0+URZ], R2 ;  /* 0x00000002000085a7 */ /* 0x000ea400080010ff */
[----:B--2---:R-:W-:Y:S05]  /*8d40*/  @!P0 BRA `(.L_x_166) ;  /* 0xfffffffc00f08947 */ /* 0x004fea000383ffff */
[----:B------:R-:W-:Y:S05]  /*8d50*/  BRA `(.L_x_167) ;  /* 0xffffffa400947947 */ /* 0x000fea000383ffff */
.L_x_53:
[----:B------:R-:W-:-:S07]  /*8d60*/  MOV R0, UR5 ;  /* 0x0000000500007c02 */ /* 0x000fce0008000f00 */
.L_x_168:
[----:B-1----:R1:W2:Y:S02]  /*8d70*/  SYNCS.PHASECHK.TRANS64.TRYWAIT P0, [R0+URZ], R2 ;  /* 0x00000002000075a7 */ /* 0x0022a400080011ff */
[----:B--2---:R-:W-:Y:S05]  /*8d80*/  @!P0 NANOSLEEP.SYNCS 0x989680 ;  /* 0x009896800000895d */ /* 0x004fea0003900000 */
[----:B------:R-:W2:Y:S02]  /*8d90*/  @!P0 SYNCS.PHASECHK.TRANS64 P0, [R0+URZ], R2 ;  /* 0x00000002000085a7 */ /* 0x000ea400080010ff */
[----:B--2---:R-:W-:Y:S05]  /*8da0*/  @!P0 BRA `(.L_x_168) ;  /* 0xfffffffc00f08947 */ /* 0x004fea000383ffff */
[----:B------:R-:W-:Y:S05]  /*8db0*/  BRA `(.L_x_169) ;  /* 0xffffffa400a47947 */ /* 0x000fea000383ffff */
.L_x_54:
[----:B------:R-:W-:-:S07]  /*8dc0*/  MOV R0, UR5 ;  /* 0x0000000500007c02 */ /* 0x000fce0008000f00 */
.L_x_170:
[----:B-1----:R1:W2:Y:S02]  /*8dd0*/  SYNCS.PHASECHK.TRANS64.TRYWAIT P0, [R0+URZ], R2 ;  /* 0x00000002000075a7 */ /* 0x0022a400080011ff */
[----:B--2---:R-:W-:Y:S05]  /*8de0*/  @!P0 NANOSLEEP.SYNCS 0x989680 ;  /* 0x009896800000895d */ /* 0x004fea0003900000 */
[----:B------:R-:W2:Y:S02]  /*8df0*/  @!P0 SYNCS.PHASECHK.TRANS64 P0, [R0+URZ], R2 ;  /* 0x00000002000085a7 */ /* 0x000ea400080010ff */
[----:B--2---:R-:W-:Y:S05]  /*8e00*/  @!P0 BRA `(.L_x_170) ;  /* 0xfffffffc00f08947 */ /* 0x004fea000383ffff */
[----:B------:R-:W-:Y:S05]  /*8e10*/  BRA `(.L_x_171) ;  /* 0xffffffa400b47947 */ /* 0x000fea000383ffff */
.L_x_55:
[----:B------:R-:W-:-:S07]  /*8e20*/  MOV R0, UR5 ;  /* 0x0000000500007c02 */ /* 0x000fce0008000f00 */
.L_x_172:
[----:B-1----:R1:W2:Y:S02]  /*8e30*/  SYNCS.PHASECHK.TRANS64.TRYWAIT P0, [R0+URZ], R2 ;  /* 0x00000002000075a7 */ /* 0x0022a400080011ff */
[----:B--2---:R-:W-:Y:S05]  /*8e40*/  @!P0 NANOSLEEP.SYNCS 0x989680 ;  /* 0x009896800000895d */ /* 0x004fea0003900000 */
[----:B------:R-:W2:Y:S02]  /*8e50*/  @!P0 SYNCS.PHASECHK.TRANS64 P0, [R0+URZ], R2 ;  /* 0x00000002000085a7 */ /* 0x000ea400080010ff */
[----:B--2---:R-:W-:Y:S05]  /*8e60*/  @!P0 BRA `(.L_x_172) ;  /* 0xfffffffc00f08947 */ /* 0x004fea000383ffff */
[----:B------:R-:W-:Y:S05]  /*8e70*/  BRA `(.L_x_173) ;  /* 0xffffffa400c47947 */ /* 0x000fea000383ffff */
.L_x_56:
[----:B------:R-:W-:-:S07]  /*8e80*/  MOV R0, UR5 ;  /* 0x0000000500007c02 */ /* 0x000fce0008000f00 */
.L_x_174:
[----:B-1----:R1:W2:Y:S02]  /*8e90*/  SYNCS.PHASECHK.TRANS64.TRYWAIT P0, [R0+URZ], R2 ;  /* 0x00000002000075a7 */ /* 0x0022a400080011ff */
[----:B--2---:R-:W-:Y:S05]  /*8ea0*/  @!P0 NANOSLEEP.SYNCS 0x989680 ;  /* 0x009896800000895d */ /* 0x004fea0003900000 */
[----:B------:R-:W2:Y:S02]  /*8eb0*/  @!P0 SYNCS.PHASECHK.TRANS64 P0, [R0+URZ], R2 ;  /* 0x00000002000085a7 */ /* 0x000ea400080010ff */
[----:B--2---:R-:W-:Y:S05]  /*8ec0*/  @!P0 BRA `(.L_x_174) ;  /* 0xfffffffc00f08947 */ /* 0x004fea000383ffff */
[----:B------:R-:W-:Y:S05]  /*8ed0*/  BRA `(.L_x_175) ;  /* 0xffffffa400d47947 */ /* 0x000fea000383ffff */
.L_x_59:
[----:B------:R-:W-:-:S07]  /*8ee0*/  MOV R4, UR4 ;  /* 0x0000000400047c02 */ /* 0x000fce0008000f00 */
.L_x_176:
[----:B--2---:R2:W3:Y:S02]  /*8ef0*/  SYNCS.PHASECHK.TRANS64.TRYWAIT P1, [R4+URZ+0x158], R6 ;  /* 0x00015806040075a7 */ /* 0x0044e400080211ff */
[----:B---3--:R-:W-:Y:S05]  /*8f00*/  @!P1 NANOSLEEP.SYNCS 0x989680 ;  /* 0x009896800000995d */ /* 0x008fea0003900000 */
[----:B------:R-:W3:Y:S02]  /*8f10*/  @!P1 SYNCS.PHASECHK.TRANS64 P1, [R4+URZ+0x158], R6 ;  /* 0x00015806040095a7 */ /* 0x000ee400080210ff */
[----:B---3--:R-:W-:Y:S05]  /*8f20*/  @!P1 BRA `(.L_x_176) ;  /* 0xfffffffc00f09947 */ /* 0x008fea000383ffff */
[----:B------:R-:W-:Y:S05]  /*8f30*/  BRA `(.L_x_177) ;  /* 0xffffffa800447947 */ /* 0x000fea000383ffff */
.L_x_60:
[----:B--2---:R-:W-:-:S07]  /*8f40*/  MOV R4, UR4 ;  /* 0x0000000400047c02 */ /* 0x004fce0008000f00 */
.L_x_178:
[----:B--2---:R2:W3:Y:S02]  /*8f50*/  SYNCS.PHASECHK.TRANS64.TRYWAIT P1, [R4+URZ+0x150], R5 ;  /* 0x00015005040075a7 */ /* 0x0044e400080211ff */
[----:B---3--:R-:W-:Y:S05]  /*8f60*/  @!P1 NANOSLEEP.SYNCS 0x989680 ;  /* 0x009896800000995d */ /* 0x008fea0003900000 */
[----:B------:R-:W3:Y:S02]  /*8f70*/  @!P1 SYNCS.PHASECHK.TRANS64 P1, [R4+URZ+0x150], R5 ;  /* 0x00015005040095a7 */ /* 0x000ee400080210ff */
[----:B---3--:R-:W-:Y:S05]  /*8f80*/  @!P1 BRA `(.L_x_178) ;  /* 0xfffffffc00f09947 */ /* 0x008fea000383ffff */
[----:B------:R-:W-:Y:S05]  /*8f90*/  BRA `(.L_x_179) ;  /* 0xffffffa8004c7947 */ /* 0x000fea000383ffff */
.L_x_70:
[----:B--2---:R-:W-:-:S04]  /*8fa0*/  MOV R5, UR5 ;  /* 0x0000000500057c02 */ /* 0x004fc80008000f00 */
[----:B------:R2:W3:Y:S03]  /*8fb0*/  SYNCS.PHASECHK.TRANS64.TRYWAIT P0, [R5+URZ+0x8], R6 ;  /* 0x00000806050075a7 */ /* 0x0004e600080011ff */
[----:B---3--:R-:W-:Y:S05]  /*8fc0*/  @!P0 NANOSLEEP.SYNCS 0x989680 ;  /* 0x009896800000895d */ /* 0x008fea0003900000 */
[----:B------:R-:W3:Y:S02]  /*8fd0*/  @!P0 SYNCS.PHASECHK.TRANS64 P0, [R5+URZ+0x8], R6 ;  /* 0x00000806050085a7 */ /* 0x000ee400080010ff */
[----:B---3--:R-:W-:Y:S05]  /*8fe0*/  @!P0 BRA `(.L_x_70) ;  /* 0xfffffffc00ec8947 */ /* 0x008fea000383ffff */
[----:B------:R-:W-:Y:S05]  /*8ff0*/  BRA `(.L_x_69) ;  /* 0xffffffac00187947 */ /* 0x000fea000383ffff */
.L_x_72:
[----:B------:R-:W-:Y:S01]  /*9000*/  BSSY B0, `(.L_x_180) ;  /* 0x0000006000007945 */ /* 0x000fe20003800000 */
[----:B------:R-:W-:-:S07]  /*9010*/  MOV R15, 0xffffffff ;  /* 0xffffffff000f7802 */ /* 0x000fce0000000f00 */
[----:B-12--5:R-:W-:Y:S05]  /*9020*/  WARPSYNC.COLLECTIVE R15, `(.L_x_181) ;  /* 0x000000000f0c7348 */ /* 0x026fea0003c00000 */
[----:B------:R-:W-:Y:S02]  /*9030*/  ELECT P6, UR79, PT ;  /* 0x00000000004f782f */ /* 0x000fe400038c0000 */
[----:B------:R-:W-:Y:S01]  /*9040*/  MOV R14, UR79 ;  /* 0x0000004f000e7c02 */ /* 0x000fe20008000f00 */
[----:B-12--5:R-:W-:Y:S10]  /*9050*/  ENDCOLLECTIVE ;  /* 0x000000000000791b */ /* 0x026ff40003800000 */
.L_x_181:
[----:B------:R-:W-:Y:S05]  /*9060*/  BSYNC B0 ;  /* 0x0000000000007941 */ /* 0x000fea0003800000 */
.L_x_180:
[----:B------:R-:W-:Y:S05]  /*9070*/  BRA `(.L_x_182) ;  /* 0xffffffac00487947 */ /* 0x000fea000383ffff */
.L_x_74:
[----:B--2---:R-:W-:-:S04]  /*9080*/  MOV R3, UR5 ;  /* 0x0000000500037c02 */ /* 0x004fc80008000f00 */
[----:B------:R2:W3:Y:S03]  /*9090*/  SYNCS.PHASECHK.TRANS64.TRYWAIT P0, [R3+URZ+0x8], R4 ;  /* 0x00000804030075a7 */ /* 0x0004e600080011ff */
[----:B---3--:R-:W-:Y:S05]  /*90a0*/  @!P0 NANOSLEEP.SYNCS 0x989680 ;  /* 0x009896800000895d */ /* 0x008fea0003900000 */
[----:B------:R-:W3:Y:S02]  /*90b0*/  @!P0 SYNCS.PHASECHK.TRANS64 P0, [R3+URZ+0x8], R4 ;  /* 0x00000804030085a7 */ /* 0x000ee400080010ff */
[----:B---3--:R-:W-:Y:S05]  /*90c0*/  @!P0 BRA `(.L_x_74) ;  /* 0xfffffffc00ec8947 */ /* 0x008fea000383ffff */
[----:B------:R-:W-:Y:S05]  /*90d0*/  BRA `(.L_x_73) ;  /* 0xffffffac004c7947 */ /* 0x000fea000383ffff */
.L_x_75:
[----:B------:R-:W-:-:S07]  /*90e0*/  MOV R4, UR20 ;  /* 0x0000001400047c02 */ /* 0x000fce0008000f00 */
.L_x_183:
[----:B-1----:R1:W2:Y:S02]  /*90f0*/  SYNCS.PHASECHK.TRANS64.TRYWAIT P0, [R4+URZ+0x150], R5 ;  /* 0x00015005040075a7 */ /* 0x0022a400080011ff */
[----:B--2---:R-:W-:Y:S05]  /*9100*/  @!P0 NANOSLEEP.SYNCS 0x989680 ;  /* 0x009896800000895d */ /* 0x004fea0003900000 */
[----:B------:R-:W2:Y:S02]  /*9110*/  @!P0 SYNCS.PHASECHK.TRANS64 P0, [R4+URZ+0x150], R5 ;  /* 0x00015005040085a7 */ /* 0x000ea400080010ff */
[----:B--2---:R-:W-:Y:S05]  /*9120*/  @!P0 BRA `(.L_x_183) ;  /* 0xfffffffc00f08947 */ /* 0x004fea000383ffff */
[----:B------:R-:W-:Y:S05]  /*9130*/  BRA `(.L_x_184) ;  /* 0xffffffb000487947 */ /* 0x000fea000383ffff */
.L_x_77:
[----:B------:R-:W-:-:S07]  /*9140*/  MOV R4, UR25 ;  /* 0x0000001900047c02 */ /* 0x000fce0008000f00 */
.L_x_185:
[----:B-1----:R1:W2:Y:S02]  /*9150*/  SYNCS.PHASECHK.TRANS64.TRYWAIT P0, [R4+URZ+0x170], R5 ;  /* 0x00017005040075a7 */ /* 0x0022a400080011ff */
[----:B--2---:R-:W-:Y:S05]  /*9160*/  @!P0 NANOSLEEP.SYNCS 0x989680 ;  /* 0x009896800000895d */ /* 0x004fea0003900000 */
[----:B------:R-:W2:Y:S02]  /*9170*/  @!P0 SYNCS.PHASECHK.TRANS64 P0, [R4+URZ+0x170], R5 ;  /* 0x00017005040085a7 */ /* 0x000ea400080010ff */
[----:B--2---:R-:W-:Y:S05]  /*9180*/  @!P0 BRA `(.L_x_185) ;  /* 0xfffffffc00f08947 */ /* 0x004fea000383ffff */
[----:B------:R-:W-:Y:S05]  /*9190*/  BRA `(.L_x_76) ;  /* 0xffffffb000687947 */ /* 0x000fea000383ffff */
.L_x_81:
[----:B-1----:R-:W-:Y:S07]  /*91a0*/  MOV R4, UR18 ;  /* 0x0000001200047c02 */ /* 0x002fee0008000f00 */
.L_x_186:
[----:B-1----:R1:W2:Y:S02]  /*91b0*/  SYNCS.PHASECHK.TRANS64.TRYWAIT P0, [R4+URZ], R6 ;  /* 0x00000006040075a7 */ /* 0x0022a400080011ff */
[----:B--2---:R-:W-:Y:S05]  /*91c0*/  @!P0 NANOSLEEP.SYNCS 0x989680 ;  /* 0x009896800000895d */ /* 0x004fea0003900000 */
[----:B------:R-:W2:Y:S02]  /*91d0*/  @!P0 SYNCS.PHASECHK.TRANS64 P0, [R4+URZ], R6 ;  /* 0x00000006040085a7 */ /* 0x000ea400080010ff */
[----:B--2---:R-:W-:Y:S05]  /*91e0*/  @!P0 BRA `(.L_x_186) ;  /* 0xfffffffc00f08947 */ /* 0x004fea000383ffff */
[----:B------:R-:W-:Y:S05]  /*91f0*/  BRA `(.L_x_80) ;  /* 0xffffffb0008c7947 */ /* 0x000fea000383ffff */
.L_x_85:
[----:B--2---:R-:W-:-:S07]  /*9200*/  MOV R0, UR4 ;  /* 0x0000000400007c02 */ /* 0x004fce0008000f00 */
.L_x_187:
[----:B--2---:R2:W3:Y:S02]  /*9210*/  SYNCS.PHASECHK.TRANS64.TRYWAIT P0, [R0+URZ], R2 ;  /* 0x00000002000075a7 */ /* 0x0044e400080011ff */
[----:B---3--:R-:W-:Y:S05]  /*9220*/  @!P0 NANOSLEEP.SYNCS 0x989680 ;  /* 0x009896800000895d */ /* 0x008fea0003900000 */
[----:B------:R-:W3:Y:S02]  /*9230*/  @!P0 SYNCS.PHASECHK.TRANS64 P0, [R0+URZ], R2 ;  /* 0x00000002000085a7 */ /* 0x000ee400080010ff */
[----:B---3--:R-:W-:Y:S05]  /*9240*/  @!P0 BRA `(.L_x_187) ;  /* 0xfffffffc00f08947 */ /* 0x008fea000383ffff */
[----:B------:R-:W-:Y:S05]  /*9250*/  BRA `(.L_x_188) ;  /* 0xffffffb400947947 */ /* 0x000fea000383ffff */
.L_x_88:
[----:B------:R-:W-:-:S07]  /*9260*/  MOV R0, UR20 ;  /* 0x0000001400007c02 */ /* 0x000fce0008000f00 */
.L_x_189:
[----:B--2---:R2:W3:Y:S02]  /*9270*/  SYNCS.PHASECHK.TRANS64.TRYWAIT P1, [R0+URZ+0x180], R2 ;  /* 0x00018002000075a7 */ /* 0x0044e400080211ff */
[----:B---3--:R-:W-:Y:S05]  /*9280*/  @!P1 NANOSLEEP.SYNCS 0x989680 ;  /* 0x009896800000995d */ /* 0x008fea0003900000 */
[----:B------:R-:W3:Y:S02]  /*9290*/  @!P1 SYNCS.PHASECHK.TRANS64 P1, [R0+URZ+0x180], R2 ;  /* 0x00018002000095a7 */ /* 0x000ee400080210ff */
[----:B---3--:R-:W-:Y:S05]  /*92a0*/  @!P1 BRA `(.L_x_189) ;  /* 0xfffffffc00f09947 */ /* 0x008fea000383ffff */
[----:B------:R-:W-:Y:S05]  /*92b0*/  BRA `(.L_x_190) ;  /* 0xffffffb400e07947 */ /* 0x000fea000383ffff */
.L_x_93:
[----:B------:R-:W-:Y:S07]  /*92c0*/  MOV R0, UR31 ;  /* 0x0000001f00007c02 */ /* 0x000fee0008000f00 */
.L_x_191:
[----:B--2---:R2:W4:Y:S02]  /*92d0*/  SYNCS.PHASECHK.TRANS64.TRYWAIT P0, [R0+URZ+0x150], R2 ;  /* 0x00015002000075a7 */ /* 0x00452400080011ff */
[----:B----4-:R-:W-:Y:S05]  /*92e0*/  @!P0 NANOSLEEP.SYNCS 0x989680 ;  /* 0x009896800000895d */ /* 0x010fea0003900000 */
[----:B------:R-:W4:Y:S02]  /*92f0*/  @!P0 SYNCS.PHASECHK.TRANS64 P0, [R0+URZ+0x150], R2 ;  /* 0x00015002000085a7 */ /* 0x000f2400080010ff */
[----:B----4-:R-:W-:Y:S05]  /*9300*/  @!P0 BRA `(.L_x_191) ;  /* 0xfffffffc00f08947 */ /* 0x010fea000383ffff */
[----:B------:R-:W-:Y:S05]  /*9310*/  BRA `(.L_x_192) ;  /* 0xffffffbc00187947 */ /* 0x000fea000383ffff */
.L_x_96:
[----:B------:R-:W-:Y:S07]  /*9320*/  MOV R0, UR31 ;  /* 0x0000001f00007c02 */ /* 0x000fee0008000f00 */
.L_x_193:
[----:B-1----:R1:W2:Y:S02]  /*9330*/  SYNCS.PHASECHK.TRANS64.TRYWAIT P2, [R0+URZ+0x148], R2 ;  /* 0x00014802000075a7 */ /* 0x0022a400080411ff */
[----:B--2---:R-:W-:Y:S05]  /*9340*/  @!P2 NANOSLEEP.SYNCS 0x989680 ;  /* 0x009896800000a95d */ /* 0x004fea0003900000 */
[----:B------:R-:W2:Y:S02]  /*9350*/  @!P2 SYNCS.PHASECHK.TRANS64 P2, [R0+URZ+0x148], R2 ;  /* 0x000148020000a5a7 */ /* 0x000ea400080410ff */
[----:B--2---:R-:W-:Y:S05]  /*9360*/  @!P2 BRA `(.L_x_193) ;  /* 0xfffffffc00f0a947 */ /* 0x004fea000383ffff */
[----:B------:R-:W-:Y:S05]  /*9370*/  BRA `(.L_x_95) ;  /* 0xffffffc000787947 */ /* 0x000fea000383ffff */
.L_x_99:
[----:B------:R-:W-:Y:S07]  /*9380*/  MOV R0, UR7 ;  /* 0x0000000700007c02 */ /* 0x000fee0008000f00 */
.L_x_194:
[----:B-1----:R1:W2:Y:S02]  /*9390*/  SYNCS.PHASECHK.TRANS64.TRYWAIT P1, [R0+URZ+0x128], R2 ;  /* 0x00012802000075a7 */ /* 0x0022a400080211ff */
[----:B--2---:R-:W-:Y:S05]  /*93a0*/  @!P1 NANOSLEEP.SYNCS 0x989680 ;  /* 0x009896800000995d */ /* 0x004fea0003900000 */
[----:B------:R-:W2:Y:S02]  /*93b0*/  @!P1 SYNCS.PHASECHK.TRANS64 P1, [R0+URZ+0x128], R2 ;  /* 0x00012802000095a7 */ /* 0x000ea400080210ff */
[----:B--2---:R-:W-:Y:S05]  /*93c0*/  @!P1 BRA `(.L_x_194) ;  /* 0xfffffffc00f09947 */ /* 0x004fea000383ffff */
[----:B------:R-:W-:Y:S05]  /*93d0*/  BRA `(.L_x_195) ;  /* 0xffffffc400107947 */ /* 0x000fea000383ffff */
.L_x_100:
[----:B------:R-:W-:Y:S07]  /*93e0*/  MOV R0, UR5 ;  /* 0x0000000500007c02 */ /* 0x000fee0008000f00 */
.L_x_196:
[----:B-1----:R1:W2:Y:S02]  /*93f0*/  SYNCS.PHASECHK.TRANS64.TRYWAIT P0, [R0+URZ+0x128], R2 ;  /* 0x00012802000075a7 */ /* 0x0022a400080011ff */
[----:B--2---:R-:W-:Y:S05]  /*9400*/  @!P0 NANOSLEEP.SYNCS 0x989680 ;  /* 0x009896800000895d */ /* 0x004fea0003900000 */
[----:B------:R-:W2:Y:S02]  /*9410*/  @!P0 SYNCS.PHASECHK.TRANS64 P0, [R0+URZ+0x128], R2 ;  /* 0x00012802000085a7 */ /* 0x000ea400080010ff */
[----:B--2---:R-:W-:Y:S05]  /*9420*/  @!P0 BRA `(.L_x_196) ;  /* 0xfffffffc00f08947 */ /* 0x004fea000383ffff */
[----:B------:R-:W-:Y:S05]  /*9430*/  BRA `(.L_x_197) ;  /* 0xffffffc4009c7947 */ /* 0x000fea000383ffff */
.L_x_102:
[----:B------:R-:W-:-:S07]  /*9440*/  MOV R0, UR4 ;  /* 0x0000000400007c02 */ /* 0x000fce0008000f00 */
.L_x_198:
[----:B-1----:R1:W3:Y:S02]  /*9450*/  SYNCS.PHASECHK.TRANS64.TRYWAIT P0, [R0+URZ], R2 ;  /* 0x00000002000075a7 */ /* 0x0022e400080011ff */
[----:B---3--:R-:W-:Y:S05]  /*9460*/  @!P0 NANOSLEEP.SYNCS 0x989680 ;  /* 0x009896800000895d */ /* 0x008fea0003900000 */
[----:B------:R-:W3:Y:S02]  /*9470*/  @!P0 SYNCS.PHASECHK.TRANS64 P0, [R0+URZ], R2 ;  /* 0x00000002000085a7 */ /* 0x000ee400080010ff */
[----:B---3--:R-:W-:Y:S05]  /*9480*/  @!P0 BRA `(.L_x_198) ;  /* 0xfffffffc00f08947 */ /* 0x008fea000383ffff */
[----:B------:R-:W-:Y:S05]  /*9490*/  BRA `(.L_x_199) ;  /* 0xffffffc8004c7947 */ /* 0x000fea000383ffff */
.L_x_103:
[----:B------:R-:W-:-:S07]  /*94a0*/  MOV R0, UR5 ;  /* 0x0000000500007c02 */ /* 0x000fce0008000f00 */
.L_x_200:
[----:B-1----:R1:W2:Y:S02]  /*94b0*/  SYNCS.PHASECHK.TRANS64.TRYWAIT P0, [R0+URZ], R2 ;  /* 0x00000002000075a7 */ /* 0x0022a400080011ff */
[----:B--2---:R-:W-:Y:S05]  /*94c0*/  @!P0 NANOSLEEP.SYNCS 0x989680 ;  /* 0x009896800000895d */ /* 0x004fea0003900000 */
[----:B------:R-:W2:Y:S02]  /*94d0*/  @!P0 SYNCS.PHASECHK.TRANS64 P0, [R0+URZ], R2 ;  /* 0x00000002000085a7 */ /* 0x000ea400080010ff */
[----:B--2---:R-:W-:Y:S05]  /*94e0*/  @!P0 BRA `(.L_x_200) ;  /* 0xfffffffc00f08947 */ /* 0x004fea000383ffff */
[----:B------:R-:W-:Y:S05]  /*94f0*/  BRA `(.L_x_201) ;  /* 0xffffffc800587947 */ /* 0x000fea000383ffff */
.L_x_105:
[----:B------:R-:W-:Y:S07]  /*9500*/  MOV R0, UR45 ;  /* 0x0000002d00007c02 */ /* 0x000fee0008000f00 */
.L_x_202:
[----:B-1----:R1:W2:Y:S02]  /*9510*/  SYNCS.PHASECHK.TRANS64.TRYWAIT P0, [R0+URZ+0x150], R2 ;  /* 0x00015002000075a7 */ /* 0x0022a400080011ff */
[----:B--2---:R-:W-:Y:S05]  /*9520*/  @!P0 NANOSLEEP.SYNCS 0x989680 ;  /* 0x009896800000895d */ /* 0x004fea0003900000 */
[----:B------:R-:W2:Y:S02]  /*9530*/  @!P0 SYNCS.PHASECHK.TRANS64 P0, [R0+URZ+0x150], R2 ;  /* 0x00015002000085a7 */ /* 0x000ea400080010ff */
[----:B--2---:R-:W-:Y:S05]  /*9540*/  @!P0 BRA `(.L_x_202) ;  /* 0xfffffffc00f08947 */ /* 0x004fea000383ffff */
[----:B------:R-:W-:Y:S05]  /*9550*/  BRA `(.L_x_203) ;  /* 0xffffffcc00407947 */ /* 0x000fea000383ffff */
.L_x_115:
[----:B-1----:R1:W3:Y:S02]  /*9560*/  SYNCS.PHASECHK.TRANS64.TRYWAIT P1, [R0+URZ+0x110], R2 ;  /* 0x00011002000075a7 */ /* 0x0022e400080211ff */
[----:B---3--:R-:W-:Y:S05]  /*9570*/  @!P1 NANOSLEEP.SYNCS 0x989680 ;  /* 0x009896800000995d */ /* 0x008fea0003900000 */
[----:B------:R-:W3:Y:S02]  /*9580*/  @!P1 SYNCS.PHASECHK.TRANS64 P1, [R0+URZ+0x110], R2 ;  /* 0x00011002000095a7 */ /* 0x000ee400080210ff */
[----:B---3--:R-:W-:Y:S05]  /*9590*/  @!P1 BRA `(.L_x_115) ;  /* 0xfffffffc00f09947 */ /* 0x008fea000383ffff */
[----:B------:R-:W-:Y:S05]  /*95a0*/  BRA `(.L_x_114) ;  /* 0xffffffdc00087947 */ /* 0x000fea000383ffff */
.L_x_117:
[----:B-1----:R1:W4:Y:S02]  /*95b0*/  SYNCS.PHASECHK.TRANS64.TRYWAIT P0, [R59+URZ+0x160], R3 ;  /* 0x000160033b0075a7 */ /* 0x00232400080011ff */
[----:B----4-:R-:W-:Y:S05]  /*95c0*/  @!P0 NANOSLEEP.SYNCS 0x989680 ;  /* 0x009896800000895d */ /* 0x010fea0003900000 */
[----:B------:R-:W4:Y:S02]  /*95d0*/  @!P0 SYNCS.PHASECHK.TRANS64 P0, [R59+URZ+0x160], R3 ;  /* 0x000160033b0085a7 */ /* 0x000f2400080010ff */
[----:B----4-:R-:W-:Y:S05]  /*95e0*/  @!P0 BRA `(.L_x_117) ;  /* 0xfffffffc00f08947 */ /* 0x010fea000383ffff */
[----:B------:R-:W-:Y:S05]  /*95f0*/  BRA `(.L_x_116) ;  /* 0xffffffdc00387947 */ /* 0x000fea000383ffff */
.L_x_128:
[----:B-1----:R1:W2:Y:S02]  /*9600*/  SYNCS.PHASECHK.TRANS64.TRYWAIT P0, [R3+URZ+0x110], R27 ;  /* 0x0001101b030075a7 */ /* 0x0022a400080011ff */
[----:B--2---:R-:W-:Y:S05]  /*9610*/  @!P0 NANOSLEEP.SYNCS 0x989680 ;  /* 0x009896800000895d */ /* 0x004fea0003900000 */
[----:B------:R-:W2:Y:S02]  /*9620*/  @!P0 SYNCS.PHASECHK.TRANS64 P0, [R3+URZ+0x110], R27 ;  /* 0x0001101b030085a7 */ /* 0x000ea400080010ff */
[----:B--2---:R-:W-:Y:S05]  /*9630*/  @!P0 BRA `(.L_x_128) ;  /* 0xfffffffc00f08947 */ /* 0x004fea000383ffff */
[----:B------:R-:W-:Y:S05]  /*9640*/  BRA `(.L_x_127) ;  /* 0xffffffe4006c7947 */ /* 0x000fea000383ffff */
        .weak           $__internal_0_$__cuda_sm10x_tcgen05_guardrail_trap_col_being_dealloced_not_returned_by_alloc
        .type           $__internal_0_$__cuda_sm10x_tcgen05_guardrail_trap_col_being_dealloced_not_returned_by_alloc,@function
        .size           $__internal_0_$__cuda_sm10x_tcgen05_guardrail_trap_col_being_dealloced_not_returned_by_alloc,($__internal_1_$__cuda_sm10x_tcgen05_guardrail_trap_phase_invalid_during_alloc - $__internal_0_$__cuda_sm10x_tcgen05_guardrail_trap_col_being_dealloced_not_returned_by_alloc)
$__internal_0_$__cuda_sm10x_tcgen05_guardrail_trap_col_being_dealloced_not_returned_by_alloc:
[----:B------:R-:W-:Y:S05]  /*9650*/  BPT.TRAP 0x1 ;  /* 0x000000040000795c */ /* 0x000fea0000300000 */
[----:B------:R-:W-:-:S04]  /*9660*/  HFMA2 R3, -RZ, RZ, 0, 0 ;  /* 0x00000000ff037431 */ /* 0x000fc800000001ff */
[----:B------:R-:W-:Y:S05]  /*9670*/  RET.REL.NODEC R2 `(_ZN7cutlass13device_kernelINS_4conv6kernel13ConvUniversalINS1_16ConvProblemShapeILNS1_8OperatorE0ELi2EEENS1_10collective14CollectiveConvINS1_47MainloopSm100TmaUmmaWarpSpecializedImplicitGemmILS5_0ELi17ELi2ELi1ELi2EN4cute5tupleIJNSA_1CILi2EEENSC_ILi1EEESE_EEEEENSB_IJNSC_ILi128EEENSC_ILi64EEENSB_IJSI_EEEEEENS_10bfloat16_tESL_NSA_8TiledMMAINSA_8MMA_AtomIJNSA_26SM100_MMA_F16BF16_2x1SM_SSISL_SL_fLi128ELi64ELNSA_4UMMA5MajorE0ELSQ_0ELNSP_7ScaleInE0ELSR_0EEEEEENSA_6LayoutINSB_IJSE_SE_SE_EEENSB_IJNSC_ILi0EEESW_SW_EEEEENSB_IJNSA_10UnderscoreESZ_SZ_EEEEENS7_6detail27Sm100ImplicitGemmTileTraitsINSA_25SM100_TMA_2SM_LOAD_IM2COLENSA_14ComposedLayoutINSA_7SwizzleILi3ELi4ELi3EEENSA_18smem_ptr_flag_bitsILi16EEENSU_INSB_IJNSC_ILi8EEESI_EEENSB_IJSI_SE_EEEEEEEvEENS13_INSA_18SM100_TMA_2SM_LOADES1E_vEEEENS_8epilogue10collective18CollectiveEpilogueINS1J_23Sm100TmaWarpSpecializedILi3ELi2ELi16ELb1ELb0EEEJNSB_IJSI_SI_SJ_EEENSB_IJNSU_ISI_SE_EENSU_INSB_IJNSC_ILi16EEESD_EEENSB_IJSE_NSC_ILi32EEEEEEEEEEESL_NSB_IJNSB_IJlllEEESE_SW_EEESL_S1X_NS1J_6fusion15FusionCallbacksIS1N_NS1Y_17LinearCombinationISL_fSL_fLNS_15FloatRoundStyleE2EEES1O_S1V_JEEENSA_5SM1004TMEM4LOAD26SM100_TMEM_LOAD_32dp32b16xENSA_20SM90_TMA_LOAD_IM2COLENS15_INS16_ILi1ELi4ELi3EEES19_NSU_INSB_IJS1A_S1Q_EEENSB_IJS1Q_SE_EEEEEEENSA_39AutoVectorizingCopyWithAssumedAlignmentILi128EEENSA_21SM90_TMA_STORE_IM2COLES2D_S2F_S2F_EEEvvEEEEvNT_6ParamsE) ;  /* 0xffffff6802607950 */ /* 0x000fea0003c3ffff */
        .weak           $__internal_1_$__cuda_sm10x_tcgen05_guardrail_trap_phase_invalid_during_alloc
        .type           $__internal_1_$__cuda_sm10x_tcgen05_guardrail_trap_phase_invalid_during_alloc,@function
        .size           $__internal_1_$__cuda_sm10x_tcgen05_guardrail_trap_phase_invalid_during_alloc,($__internal_2_$__cuda_sm10x_tcgen05_guardrail_trap_unallocated_columns_being_dealloced - $__internal_1_$__cuda_sm10x_tcgen05_guardrail_trap_phase_invalid_during_alloc)
$__internal_1_$__cuda_sm10x_tcgen05_guardrail_trap_phase_invalid_during_alloc:
[----:B------:R-:W-:Y:S05]  /*9680*/  BPT.TRAP 0x1 ;  /* 0x000000040000795c */ /* 0x000fea0000300000 */
[----:B------:R-:W-:-:S04]  /*9690*/  MOV R5, 0x0 ;  /* 0x0000000000057802 */ /* 0x000fc80000000f00 */
[----:B------:R-:W-:Y:S05]  /*96a0*/  RET.REL.NODEC R4 `(_ZN7cutlass13device_kernelINS_4conv6kernel13ConvUniversalINS1_16ConvProblemShapeILNS1_8OperatorE0ELi2EEENS1_10collective14CollectiveConvINS1_47MainloopSm100TmaUmmaWarpSpecializedImplicitGemmILS5_0ELi17ELi2ELi1ELi2EN4cute5tupleIJNSA_1CILi2EEENSC_ILi1EEESE_EEEEENSB_IJNSC_ILi128EEENSC_ILi64EEENSB_IJSI_EEEEEENS_10bfloat16_tESL_NSA_8TiledMMAINSA_8MMA_AtomIJNSA_26SM100_MMA_F16BF16_2x1SM_SSISL_SL_fLi128ELi64ELNSA_4UMMA5MajorE0ELSQ_0ELNSP_7ScaleInE0ELSR_0EEEEEENSA_6LayoutINSB_IJSE_SE_SE_EEENSB_IJNSC_ILi0EEESW_SW_EEEEENSB_IJNSA_10UnderscoreESZ_SZ_EEEEENS7_6detail27Sm100ImplicitGemmTileTraitsINSA_25SM100_TMA_2SM_LOAD_IM2COLENSA_14ComposedLayoutINSA_7SwizzleILi3ELi4ELi3EEENSA_18smem_ptr_flag_bitsILi16EEENSU_INSB_IJNSC_ILi8EEESI_EEENSB_IJSI_SE_EEEEEEEvEENS13_INSA_18SM100_TMA_2SM_LOADES1E_vEEEENS_8epilogue10collective18CollectiveEpilogueINS1J_23Sm100TmaWarpSpecializedILi3ELi2ELi16ELb1ELb0EEEJNSB_IJSI_SI_SJ_EEENSB_IJNSU_ISI_SE_EENSU_INSB_IJNSC_ILi16EEESD_EEENSB_IJSE_NSC_ILi32EEEEEEEEEEESL_NSB_IJNSB_IJlllEEESE_SW_EEESL_S1X_NS1J_6fusion15FusionCallbacksIS1N_NS1Y_17LinearCombinationISL_fSL_fLNS_15FloatRoundStyleE2EEES1O_S1V_JEEENSA_5SM1004TMEM4LOAD26SM100_TMEM_LOAD_32dp32b16xENSA_20SM90_TMA_LOAD_IM2COLENS15_INS16_ILi1ELi4ELi3EEES19_NSU_INSB_IJS1A_S1Q_EEENSB_IJS1Q_SE_EEEEEEENSA_39AutoVectorizingCopyWithAssumedAlignmentILi128EEENSA_21SM90_TMA_STORE_IM2COLES2D_S2F_S2F_EEEvvEEEEvNT_6ParamsE) ;  /* 0xffffff6804547950 */ /* 0x000fea0003c3ffff */
        .weak           $__internal_2_$__cuda_sm10x_tcgen05_guardrail_trap_unallocated_columns_being_dealloced
        .type           $__internal_2_$__cuda_sm10x_tcgen05_guardrail_trap_unallocated_columns_being_dealloced,@function
        .size           $__internal_2_$__cuda_sm10x_tcgen05_guardrail_trap_unallocated_columns_being_dealloced,(.L_x_205 - $__internal_2_$__cuda_sm10x_tcgen05_guardrail_trap_unallocated_columns_being_dealloced)
$__internal_2_$__cuda_sm10x_tcgen05_guardrail_trap_unallocated_columns_being_dealloced:
[----:B------:R-:W-:Y:S05]  /*96b0*/  BPT.TRAP 0x1 ;  /* 0x000000040000795c */ /* 0x000fea0000300000 */
[----:B------:R-:W-:-:S04]  /*96c0*/  HFMA2 R3, -RZ, RZ, 0, 0 ;  /* 0x00000000ff037431 */ /* 0x000fc800000001ff */
[----:B------:R-:W-:Y:S05]  /*96d0*/  RET.REL.NODEC R2 `(_ZN7cutlass13device_kernelINS_4conv6kernel13ConvUniversalINS1_16ConvProblemShapeILNS1_8OperatorE0ELi2EEENS1_10collective14CollectiveConvINS1_47MainloopSm100TmaUmmaWarpSpecializedImplicitGemmILS5_0ELi17ELi2ELi1ELi2EN4cute5tupleIJNSA_1CILi2EEENSC_ILi1EEESE_EEEEENSB_IJNSC_ILi128EEENSC_ILi64EEENSB_IJSI_EEEEEENS_10bfloat16_tESL_NSA_8TiledMMAINSA_8MMA_AtomIJNSA_26SM100_MMA_F16BF16_2x1SM_SSISL_SL_fLi128ELi64ELNSA_4UMMA5MajorE0ELSQ_0ELNSP_7ScaleInE0ELSR_0EEEEEENSA_6LayoutINSB_IJSE_SE_SE_EEENSB_IJNSC_ILi0EEESW_SW_EEEEENSB_IJNSA_10UnderscoreESZ_SZ_EEEEENS7_6detail27Sm100ImplicitGemmTileTraitsINSA_25SM100_TMA_2SM_LOAD_IM2COLENSA_14ComposedLayoutINSA_7SwizzleILi3ELi4ELi3EEENSA_18smem_ptr_flag_bitsILi16EEENSU_INSB_IJNSC_ILi8EEESI_EEENSB_IJSI_SE_EEEEEEEvEENS13_INSA_18SM100_TMA_2SM_LOADES1E_vEEEENS_8epilogue10collective18CollectiveEpilogueINS1J_23Sm100TmaWarpSpecializedILi3ELi2ELi16ELb1ELb0EEEJNSB_IJSI_SI_SJ_EEENSB_IJNSU_ISI_SE_EENSU_INSB_IJNSC_ILi16EEESD_EEENSB_IJSE_NSC_ILi32EEEEEEEEEEESL_NSB_IJNSB_IJlllEEESE_SW_EEESL_S1X_NS1J_6fusion15FusionCallbacksIS1N_NS1Y_17LinearCombinationISL_fSL_fLNS_15FloatRoundStyleE2EEES1O_S1V_JEEENSA_5SM1004TMEM4LOAD26SM100_TMEM_LOAD_32dp32b16xENSA_20SM90_TMA_LOAD_IM2COLENS15_INS16_ILi1ELi4ELi3EEES19_NSU_INSB_IJS1A_S1Q_EEENSB_IJS1Q_SE_EEEEEEENSA_39AutoVectorizingCopyWithAssumedAlignmentILi128EEENSA_21SM90_TMA_STORE_IM2COLES2D_S2F_S2F_EEEvvEEEEvNT_6ParamsE) ;  /* 0xffffff6802487950 */ /* 0x000fea0003c3ffff */
.L_x_204:
[----:B------:R-:W-:-:S00]  /*96e0*/  BRA `(.L_x_204) ;  /* 0xfffffffc00fc7947 */ /* 0x000fc0000383ffff */
[----:B------:R-:W-:-:S00]  /*96f0*/  NOP ;  /* 0x0000000000007918 */ /* 0x000fc00000000000 */
        /* <DEDUP_REMOVED lines=8> */
.L_x_205:


//--------------------- .nv.global.init           --------------------------
	.section	.nv.global.init,"aw",@progbits
.nv.global.init:
	.type		$str$29,@object
	.size		$str$29,($str$30 - $str$29)
$str$29:
        /*0000*/ 	.byte	0x28, 0x61, 0x64, 0x64, 0x72, 0x65, 0x73, 0x73, 0x20, 0x26, 0x20, 0x6d, 0x61, 0x73, 0x6b, 0x29
        /*0010*/ 	.byte	0x20, 0x3d, 0x3d, 0x20, 0x30, 0x00
	.type		$str$30,@object
	.size		$str$30,($str$28 - $str$30)
$str$30:
        /*0016*/ 	.byte	0x2f, 0x74, 0x6d, 0x70, 0x2f, 0x63, 0x75, 0x74, 0x6c, 0x61, 0x73, 0x73, 0x5f, 0x73, 0x77, 0x65
        /*0026*/ 	.byte	0x65, 0x70, 0x5f, 0x73, 0x72, 0x63, 0x2f, 0x69, 0x6e, 0x63, 0x6c, 0x75, 0x64, 0x65, 0x2f, 0x63
        /*0036*/ 	.byte	0x75, 0x74, 0x65, 0x2f, 0x70, 0x6f, 0x69, 0x6e, 0x74, 0x65, 0x72, 0x5f, 0x66, 0x6c, 0x61, 0x67
        /*0046*/ 	.byte	0x67, 0x65, 0x64, 0x2e, 0x68, 0x70, 0x70, 0x00
	.type		$str$28,@object
	.size		$str$28,($str$27 - $str$28)
$str$28:
        /*004e*/ 	.byte	0x2f, 0x74, 0x6d, 0x70, 0x2f, 0x63, 0x75, 0x74, 0x6c, 0x61, 0x73, 0x73, 0x5f, 0x73, 0x77, 0x65
        /*005e*/ 	.byte	0x65, 0x70, 0x5f, 0x73, 0x72, 0x63, 0x2f, 0x69, 0x6e, 0x63, 0x6c, 0x75, 0x64, 0x65, 0x2f, 0x63
        /*006e*/ 	.byte	0x75, 0x74, 0x65, 0x2f, 0x61, 0x74, 0x6f, 0x6d, 0x2f, 0x63, 0x6f, 0x70, 0x79, 0x5f, 0x74, 0x72
        /*007e*/ 	.byte	0x61, 0x69, 0x74, 0x73, 0x5f, 0x73, 0x6d, 0x31, 0x30, 0x30, 0x2e, 0x68, 0x70, 0x70, 0x00
	.type		$str$27,@object
	.size		$str$27,(__unnamed_1 - $str$27)
$str$27:
        /*008d*/ 	.byte	0x28, 0x28, 0x75, 0x69, 0x6e, 0x74, 0x33, 0x32, 0x5f, 0x74, 0x28, 0x74, 0x68, 0x72, 0x65, 0x61
        /*009d*/ 	.byte	0x64, 0x49, 0x64, 0x78, 0x2e, 0x78, 0x29, 0x20, 0x2f, 0x20, 0x33, 0x32, 0x29, 0x20, 0x25, 0x20
        /*00ad*/ 	.byte	0x34, 0x29, 0x20, 0x3d, 0x3d, 0x20, 0x28, 0x28, 0x28, 0x74, 0x6d, 0x65, 0x6d, 0x5f, 0x61, 0x64
        /*00bd*/ 	.byte	0x64, 0x72, 0x20, 0x3e, 0x3e, 0x20, 0x31, 0x36, 0x29, 0x20, 0x2f, 0x20, 0x33, 0x32, 0x29, 0x20
        /*00cd*/ 	.byte	0x25, 0x20, 0x34, 0x29, 0x00
	.type		__unnamed_1,@object
	.size		__unnamed_1,(__unnamed_2 - __unnamed_1)
__unnamed_1:
        /*00d2*/ 	.byte	0x61, 0x75, 0x74, 0x6f, 0x20, 0x63, 0x75, 0x74, 0x65, 0x3a, 0x3a, 0x61, 0x73, 0x5f, 0x70, 0x6f
        /* <DEDUP_REMOVED lines=24> */
        /*0262*/ 	.byte	0x43, 0x3c, 0x32, 0x30, 0x34, 0x38, 0x3e, 0x3e, 0x3e, 0x3e, 0x5d, 0x00
	.type		__unnamed_2,@object
	.size		__unnamed_2,(.L_2 - __unnamed_2)
__unnamed_2:
        /* <DEDUP_REMOVED lines=40> */
        /*04ee*/ 	.byte	0x3a, 0x3a, 0x43, 0x3c, 0x30, 0x3e, 0x3e, 0x3e, 0x3e, 0x5d, 0x00
.L_2:


//--------------------- .nv.shared._ZN7cutlass13device_kernelINS_4conv6kernel13ConvUniversalINS1_16ConvProblemShapeILNS1_8OperatorE0ELi2EEENS1_10collective14CollectiveConvINS1_47MainloopSm100TmaUmmaWarpSpecializedImplicitGemmILS5_0ELi17ELi2ELi1ELi2EN4cute5tupleIJNSA_1CILi2EEENSC_ILi1EEESE_EEEEENSB_IJNSC_ILi128EEENSC_ILi64EEENSB_IJSI_EEEEEENS_10bfloat16_tESL_NSA_8TiledMMAINSA_8MMA_AtomIJNSA_26SM100_MMA_F16BF16_2x1SM_SSISL_SL_fLi128ELi64ELNSA_4UMMA5MajorE0ELSQ_0ELNSP_7ScaleInE0ELSR_0EEEEEENSA_6LayoutINSB_IJSE_SE_SE_EEENSB_IJNSC_ILi0EEESW_SW_EEEEENSB_IJNSA_10UnderscoreESZ_SZ_EEEEENS7_6detail27Sm100ImplicitGemmTileTraitsINSA_25SM100_TMA_2SM_LOAD_IM2COLENSA_14ComposedLayoutINSA_7SwizzleILi3ELi4ELi3EEENSA_18smem_ptr_flag_bitsILi16EEENSU_INSB_IJNSC_ILi8EEESI_EEENSB_IJSI_SE_EEEEEEEvEENS13_INSA_18SM100_TMA_2SM_LOADES1E_vEEEENS_8epilogue10collective18CollectiveEpilogueINS1J_23Sm100TmaWarpSpecializedILi3ELi2ELi16ELb1ELb0EEEJNSB_IJSI_SI_SJ_EEENSB_IJNSU_ISI_SE_EENSU_INSB_IJNSC_ILi16EEESD_EEENSB_IJSE_NSC_ILi32EEEEEEEEEEESL_NSB_IJNSB_IJlllEEESE_SW_EEESL_S1X_NS1J_6fusion15FusionCallbacksIS1N_NS1Y_17LinearCombinationISL_fSL_fLNS_15FloatRoundStyleE2EEES1O_S1V_JEEENSA_5SM1004TMEM4LOAD26SM100_TMEM_LOAD_32dp32b16xENSA_20SM90_TMA_LOAD_IM2COLENS15_INS16_ILi1ELi4ELi3EEES19_NSU_INSB_IJS1A_S1Q_EEENSB_IJS1Q_SE_EEEEEEENSA_39AutoVectorizingCopyWithAssumedAlignmentILi128EEENSA_21SM90_TMA_STORE_IM2COLES2D_S2F_S2F_EEEvvEEEEvNT_6ParamsE --------------------------
	.section	.nv.shared._ZN7cutlass13device_kernelINS_4conv6kernel13ConvUniversalINS1_16ConvProblemShapeILNS1_8OperatorE0ELi2EEENS1_10collective14CollectiveConvINS1_47MainloopSm100TmaUmmaWarpSpecializedImplicitGemmILS5_0ELi17ELi2ELi1ELi2EN4cute5tupleIJNSA_1CILi2EEENSC_ILi1EEESE_EEEEENSB_IJNSC_ILi128EEENSC_ILi64EEENSB_IJSI_EEEEEENS_10bfloat16_tESL_NSA_8TiledMMAINSA_8MMA_AtomIJNSA_26SM100_MMA_F16BF16_2x1SM_SSISL_SL_fLi128ELi64ELNSA_4UMMA5MajorE0ELSQ_0ELNSP_7ScaleInE0ELSR_0EEEEEENSA_6LayoutINSB_IJSE_SE_SE_EEENSB_IJNSC_ILi0EEESW_SW_EEEEENSB_IJNSA_10UnderscoreESZ_SZ_EEEEENS7_6detail27Sm100ImplicitGemmTileTraitsINSA_25SM100_TMA_2SM_LOAD_IM2COLENSA_14ComposedLayoutINSA_7SwizzleILi3ELi4ELi3EEENSA_18smem_ptr_flag_bitsILi16EEENSU_INSB_IJNSC_ILi8EEESI_EEENSB_IJSI_SE_EEEEEEEvEENS13_INSA_18SM100_TMA_2SM_LOADES1E_vEEEENS_8epilogue10collective18CollectiveEpilogueINS1J_23Sm100TmaWarpSpecializedILi3ELi2ELi16ELb1ELb0EEEJNSB_IJSI_SI_SJ_EEENSB_IJNSU_ISI_SE_EENSU_INSB_IJNSC_ILi16EEESD_EEENSB_IJSE_NSC_ILi32EEEEEEEEEEESL_NSB_IJNSB_IJlllEEESE_SW_EEESL_S1X_NS1J_6fusion15FusionCallbacksIS1N_NS1Y_17LinearCombinationISL_fSL_fLNS_15FloatRoundStyleE2EEES1O_S1V_JEEENSA_5SM1004TMEM4LOAD26SM100_TMEM_LOAD_32dp32b16xENSA_20SM90_TMA_LOAD_IM2COLENS15_INS16_ILi1ELi4ELi3EEES19_NSU_INSB_IJS1A_S1Q_EEENSB_IJS1Q_SE_EEEEEEENSA_39AutoVectorizingCopyWithAssumedAlignmentILi128EEENSA_21SM90_TMA_STORE_IM2COLES2D_S2F_S2F_EEEvvEEEEvNT_6ParamsE,"aw",@nobits
	.sectionflags	@""
	.align	16
	.zero		1024


//--------------------- .nv.shared.reserved.0     --------------------------
	.section	.nv.shared.reserved.0,"aw",@nobits
	.weak		__nv_reservedSMEM_offset_0_alias
	.size		__nv_reservedSMEM_offset_0_alias, 0, 64
	.other		__nv_reservedSMEM_offset_0_alias,@"STO_CUDA_RESERVED_SHARED STV_DEFAULT"
__nv_reservedSMEM_offset_0_alias:
	.zero		0
.nv.shared.reserved.0:
	.zero		64
	.weak		__nv_reservedSMEM_tcgen05_partition
	.type		__nv_reservedSMEM_tcgen05_partition,@object
	.size		__nv_reservedSMEM_tcgen05_partition,(.L_0 - __nv_reservedSMEM_tcgen05_partition)
__nv_reservedSMEM_tcgen05_partition:
	.zero		32
.L_0:


//--------------------- .nv.global                --------------------------
	.section	.nv.global,"aw",@nobits
.nv.global:
	.type		_ZN39_INTERNAL_784fc114_4_k_cu_b9eb5a75_32754cute1_E,@object
	.size		_ZN39_INTERNAL_784fc114_4_k_cu_b9eb5a75_32754cute1_E,(_ZN39_INTERNAL_784fc114_4_k_cu_b9eb5a75_32754cuda3std3__45__cpo6cbeginE - _ZN39_INTERNAL_784fc114_4_k_cu_b9eb5a75_32754cute1_E)
_ZN39_INTERNAL_784fc114_4_k_cu_b9eb5a75_32754cute1_E:
	.zero		1
	.type		_ZN39_INTERNAL_784fc114_4_k_cu_b9eb5a75_32754cuda3std3__45__cpo6cbeginE,@object
	.size		_ZN39_INTERNAL_784fc114_4_k_cu_b9eb5a75_32754cuda3std3__45__cpo6cbeginE,(_ZN39_INTERNAL_784fc114_4_k_cu_b9eb5a75_32754cuda3std3__48in_placeE - _ZN39_INTERNAL_784fc114_4_k_cu_b9eb5a75_32754cuda3std3__45__cpo6cbeginE)
_ZN39_INTERNAL_784fc114_4_k_cu_b9eb5a75_32754cuda3std3__45__cpo6cbeginE:
	.zero		1
	.type		_ZN39_INTERNAL_784fc114_4_k_cu_b9eb5a75_32754cuda3std3__48in_placeE,@object
	.size		_ZN39_INTERNAL_784fc114_4_k_cu_b9eb5a75_32754cuda3std3__48in_placeE,(_ZN39_INTERNAL_784fc114_4_k_cu_b9eb5a75_32754cuda3std6ranges3__45__cpo9iter_moveE - _ZN39_INTERNAL_784fc114_4_k_cu_b9eb5a75_32754cuda3std3__48in_placeE)
_ZN39_INTERNAL_784fc114_4_k_cu_b9eb5a75_32754cuda3std3__48in_placeE:
	.zero		1
	.type		_ZN39_INTERNAL_784fc114_4_k_cu_b9eb5a75_32754cuda3std6ranges3__45__cpo9iter_moveE,@object
	.size		_ZN39_INTERNAL_784fc114_4_k_cu_b9eb5a75_32754cuda3std6ranges3__45__cpo9iter_moveE,(_ZN39_INTERNAL_784fc114_4_k_cu_b9eb5a75_32754cuda3std3__45__cpo5beginE - _ZN39_INTERNAL_784fc114_4_k_cu_b9eb5a75_32754cuda3std6ranges3__45__cpo9iter_moveE)
_ZN39_INTERNAL_784fc114_4_k_cu_b9eb5a75_32754cuda3std6ranges3__45__cpo9iter_moveE:
	.zero		1
	.type		_ZN39_INTERNAL_784fc114_4_k_cu_b9eb5a75_32754cuda3std3__45__cpo5beginE,@object
	.size		_ZN39_INTERNAL_784fc114_4_k_cu_b9eb5a75_32754cuda3std3__45__cpo5beginE,(_ZN39_INTERNAL_784fc114_4_k_cu_b9eb5a75_32754cuda3std3__441_GLOBAL__N__784fc114_4_k_cu_b9eb5a75_32756ignoreE - _ZN39_INTERNAL_784fc114_4_k_cu_b9eb5a75_32754cuda3std3__45__cpo5beginE)
_ZN39_INTERNAL_784fc114_4_k_cu_b9eb5a75_32754cuda3std3__45__cpo5beginE:
	.zero		1
	.type		_ZN39_INTERNAL_784fc114_4_k_cu_b9eb5a75_32754cuda3std3__441_GLOBAL__N__784fc114_4_k_cu_b9eb5a75_32756ignoreE,@object
	.size		_ZN39_INTERNAL_784fc114_4_k_cu_b9eb5a75_32754cuda3std3__441_GLOBAL__N__784fc114_4_k_cu_b9eb5a75_32756ignoreE,(_ZN39_INTERNAL_784fc114_4_k_cu_b9eb5a75_32754cute7productE - _ZN39_INTERNAL_784fc114_4_k_cu_b9eb5a75_32754cuda3std3__441_GLOBAL__N__784fc114_4_k_cu_b9eb5a75_32756ignoreE)
_ZN39_INTERNAL_784fc114_4_k_cu_b9eb5a75_32754cuda3std3__441_GLOBAL__N__784fc114_4_k_cu_b9eb5a75_32756ignoreE:
	.zero		1
	.type		_ZN39_INTERNAL_784fc114_4_k_cu_b9eb5a75_32754cute7productE,@object
	.size		_ZN39_INTERNAL_784fc114_4_k_cu_b9eb5a75_32754cute7productE,(_ZN39_INTERNAL_784fc114_4_k_cu_b9eb5a75_32754cuda3std3__45__cpo3endE - _ZN39_INTERNAL_784fc114_4_k_cu_b9eb5a75_32754cute7productE)
_ZN39_INTERNAL_784fc114_4_k_cu_b9eb5a75_32754cute7productE:
	.zero		1
	.type		_ZN39_INTERNAL_784fc114_4_k_cu_b9eb5a75_32754cuda3std3__45__cpo3endE,@object
	.size		_ZN39_INTERNAL_784fc114_4_k_cu_b9eb5a75_32754cuda3std3__45__cpo3endE,(_ZN39_INTERNAL_784fc114_4_k_cu_b9eb5a75_32754cuda3std3__419piecewise_constructE - _ZN39_INTERNAL_784fc114_4_k_cu_b9eb5a75_32754cuda3std3__45__cpo3endE)
_ZN39_INTERNAL_784fc114_4_k_cu_b9eb5a75_32754cuda3std3__45__cpo3endE:
	.zero		1
	.type		_ZN39_INTERNAL_784fc114_4_k_cu_b9eb5a75_32754cuda3std3__419piecewise_constructE,@object
	.size		_ZN39_INTERNAL_784fc114_4_k_cu_b9eb5a75_32754cuda3std3__419piecewise_constructE,(_ZN39_INTERNAL_784fc114_4_k_cu_b9eb5a75_32754cuda3std3__45__cpo4cendE - _ZN39_INTERNAL_784fc114_4_k_cu_b9eb5a75_32754cuda3std3__419piecewise_constructE)
_ZN39_INTERNAL_784fc114_4_k_cu_b9eb5a75_32754cuda3std3__419piecewise_constructE:
	.zero		1
	.type		_ZN39_INTERNAL_784fc114_4_k_cu_b9eb5a75_32754cuda3std3__45__cpo4cendE,@object
	.size		_ZN39_INTERNAL_784fc114_4_k_cu_b9eb5a75_32754cuda3std3__45__cpo4cendE,(_ZN39_INTERNAL_784fc114_4_k_cu_b9eb5a75_32754cuda3std6ranges3__45__cpo4swapE - _ZN39_INTERNAL_784fc114_4_k_cu_b9eb5a75_32754cuda3std3__45__cpo4cendE)
_ZN39_INTERNAL_784fc114_4_k_cu_b9eb5a75_32754cuda3std3__45__cpo4cendE:
	.zero		1
	.type		_ZN39_INTERNAL_784fc114_4_k_cu_b9eb5a75_32754cuda3std6ranges3__45__cpo4swapE,@object
	.size		_ZN39_INTERNAL_784fc114_4_k_cu_b9eb5a75_32754cuda3std6ranges3__45__cpo4swapE,(.L_10 - _ZN39_INTERNAL_784fc114_4_k_cu_b9eb5a75_32754cuda3std6ranges3__45__cpo4swapE)
_ZN39_INTERNAL_784fc114_4_k_cu_b9eb5a75_32754cuda3std6ranges3__45__cpo4swapE:
	.zero		1
.L_10:


//--------------------- .nv.constant0._ZN7cutlass13device_kernelINS_4conv6kernel13ConvUniversalINS1_16ConvProblemShapeILNS1_8OperatorE0ELi2EEENS1_10collective14CollectiveConvINS1_47MainloopSm100TmaUmmaWarpSpecializedImplicitGemmILS5_0ELi17ELi2ELi1ELi2EN4cute5tupleIJNSA_1CILi2EEENSC_ILi1EEESE_EEEEENSB_IJNSC_ILi128EEENSC_ILi64EEENSB_IJSI_EEEEEENS_10bfloat16_tESL_NSA_8TiledMMAINSA_8MMA_AtomIJNSA_26SM100_MMA_F16BF16_2x1SM_SSISL_SL_fLi128ELi64ELNSA_4UMMA5MajorE0ELSQ_0ELNSP_7ScaleInE0ELSR_0EEEEEENSA_6LayoutINSB_IJSE_SE_SE_EEENSB_IJNSC_ILi0EEESW_SW_EEEEENSB_IJNSA_10UnderscoreESZ_SZ_EEEEENS7_6detail27Sm100ImplicitGemmTileTraitsINSA_25SM100_TMA_2SM_LOAD_IM2COLENSA_14ComposedLayoutINSA_7SwizzleILi3ELi4ELi3EEENSA_18smem_ptr_flag_bitsILi16EEENSU_INSB_IJNSC_ILi8EEESI_EEENSB_IJSI_SE_EEEEEEEvEENS13_INSA_18SM100_TMA_2SM_LOADES1E_vEEEENS_8epilogue10collective18CollectiveEpilogueINS1J_23Sm100TmaWarpSpecializedILi3ELi2ELi16ELb1ELb0EEEJNSB_IJSI_SI_SJ_EEENSB_IJNSU_ISI_SE_EENSU_INSB_IJNSC_ILi16EEESD_EEENSB_IJSE_NSC_ILi32EEEEEEEEEEESL_NSB_IJNSB_IJlllEEESE_SW_EEESL_S1X_NS1J_6fusion15FusionCallbacksIS1N_NS1Y_17LinearCombinationISL_fSL_fLNS_15FloatRoundStyleE2EEES1O_S1V_JEEENSA_5SM1004TMEM4LOAD26SM100_TMEM_LOAD_32dp32b16xENSA_20SM90_TMA_LOAD_IM2COLENS15_INS16_ILi1ELi4ELi3EEES19_NSU_INSB_IJS1A_S1Q_EEENSB_IJS1Q_SE_EEEEEEENSA_39AutoVectorizingCopyWithAssumedAlignmentILi128EEENSA_21SM90_TMA_STORE_IM2COLES2D_S2F_S2F_EEEvvEEEEvNT_6ParamsE --------------------------
	.section	.nv.constant0._ZN7cutlass13device_kernelINS_4conv6kernel13ConvUniversalINS1_16ConvProblemShapeILNS1_8OperatorE0ELi2EEENS1_10collective14CollectiveConvINS1_47MainloopSm100TmaUmmaWarpSpecializedImplicitGemmILS5_0ELi17ELi2ELi1ELi2EN4cute5tupleIJNSA_1CILi2EEENSC_ILi1EEESE_EEEEENSB_IJNSC_ILi128EEENSC_ILi64EEENSB_IJSI_EEEEEENS_10bfloat16_tESL_NSA_8TiledMMAINSA_8MMA_AtomIJNSA_26SM100_MMA_F16BF16_2x1SM_SSISL_SL_fLi128ELi64ELNSA_4UMMA5MajorE0ELSQ_0ELNSP_7ScaleInE0ELSR_0EEEEEENSA_6LayoutINSB_IJSE_SE_SE_EEENSB_IJNSC_ILi0EEESW_SW_EEEEENSB_IJNSA_10UnderscoreESZ_SZ_EEEEENS7_6detail27Sm100ImplicitGemmTileTraitsINSA_25SM100_TMA_2SM_LOAD_IM2COLENSA_14ComposedLayoutINSA_7SwizzleILi3ELi4ELi3EEENSA_18smem_ptr_flag_bitsILi16EEENSU_INSB_IJNSC_ILi8EEESI_EEENSB_IJSI_SE_EEEEEEEvEENS13_INSA_18SM100_TMA_2SM_LOADES1E_vEEEENS_8epilogue10collective18CollectiveEpilogueINS1J_23Sm100TmaWarpSpecializedILi3ELi2ELi16ELb1ELb0EEEJNSB_IJSI_SI_SJ_EEENSB_IJNSU_ISI_SE_EENSU_INSB_IJNSC_ILi16EEESD_EEENSB_IJSE_NSC_ILi32EEEEEEEEEEESL_NSB_IJNSB_IJlllEEESE_SW_EEESL_S1X_NS1J_6fusion15FusionCallbacksIS1N_NS1Y_17LinearCombinationISL_fSL_fLNS_15FloatRoundStyleE2EEES1O_S1V_JEEENSA_5SM1004TMEM4LOAD26SM100_TMEM_LOAD_32dp32b16xENSA_20SM90_TMA_LOAD_IM2COLENS15_INS16_ILi1ELi4ELi3EEES19_NSU_INSB_IJS1A_S1Q_EEENSB_IJS1Q_SE_EEEEEEENSA_39AutoVectorizingCopyWithAssumedAlignmentILi128EEENSA_21SM90_TMA_STORE_IM2COLES2D_S2F_S2F_EEEvvEEEEvNT_6ParamsE,"a",@progbits
	.sectionflags	@""
	.align	4
.nv.constant0._ZN7cutlass13device_kernelINS_4conv6kernel13ConvUniversalINS1_16ConvProblemShapeILNS1_8OperatorE0ELi2EEENS1_10collective14CollectiveConvINS1_47MainloopSm100TmaUmmaWarpSpecializedImplicitGemmILS5_0ELi17ELi2ELi1ELi2EN4cute5tupleIJNSA_1CILi2EEENSC_ILi1EEESE_EEEEENSB_IJNSC_ILi128EEENSC_ILi64EEENSB_IJSI_EEEEEENS_10bfloat16_tESL_NSA_8TiledMMAINSA_8MMA_AtomIJNSA_26SM100_MMA_F16BF16_2x1SM_SSISL_SL_fLi128ELi64ELNSA_4UMMA5MajorE0ELSQ_0ELNSP_7ScaleInE0ELSR_0EEEEEENSA_6LayoutINSB_IJSE_SE_SE_EEENSB_IJNSC_ILi0EEESW_SW_EEEEENSB_IJNSA_10UnderscoreESZ_SZ_EEEEENS7_6detail27Sm100ImplicitGemmTileTraitsINSA_25SM100_TMA_2SM_LOAD_IM2COLENSA_14ComposedLayoutINSA_7SwizzleILi3ELi4ELi3EEENSA_18smem_ptr_flag_bitsILi16EEENSU_INSB_IJNSC_ILi8EEESI_EEENSB_IJSI_SE_EEEEEEEvEENS13_INSA_18SM100_TMA_2SM_LOADES1E_vEEEENS_8epilogue10collective18CollectiveEpilogueINS1J_23Sm100TmaWarpSpecializedILi3ELi2ELi16ELb1ELb0EEEJNSB_IJSI_SI_SJ_EEENSB_IJNSU_ISI_SE_EENSU_INSB_IJNSC_ILi16EEESD_EEENSB_IJSE_NSC_ILi32EEEEEEEEEEESL_NSB_IJNSB_IJlllEEESE_SW_EEESL_S1X_NS1J_6fusion15FusionCallbacksIS1N_NS1Y_17LinearCombinationISL_fSL_fLNS_15FloatRoundStyleE2EEES1O_S1V_JEEENSA_5SM1004TMEM4LOAD26SM100_TMEM_LOAD_32dp32b16xENSA_20SM90_TMA_LOAD_IM2COLENS15_INS16_ILi1ELi4ELi3EEES19_NSU_INSB_IJS1A_S1Q_EEENSB_IJS1Q_SE_EEEEEEENSA_39AutoVectorizingCopyWithAssumedAlignmentILi128EEENSA_21SM90_TMA_STORE_IM2COLES2D_S2F_S2F_EEEvvEEEEvNT_6ParamsE:
	.zero		2944


//--------------------- SYMBOLS --------------------------

	.type		.nv.reservedSmem.offset0,@object
	.size		.nv.reservedSmem.offset0,0x4
	.type		.nv.reservedSmem.cap,@object
	.size		.nv.reservedSmem.cap,0x4
	.type		__assertfail,@function
